	.target	sm_90a

	.elftype	@"ET_EXEC"


//--------------------- .note.nv.tkinfo           --------------------------
	.section	.note.nv.tkinfo,"",@"SHT_NOTE"
	.sectionflags	@"SHF_NOTE_NV_TKINFO"
	.tkinfo
        /*0018*/ 	.word	0x00000002
        /*0030*/ 	.string	""
        /*0030*/ 	.string	"ptxas"
        /*0030*/ 	.string	"Cuda compilation tools, release 13.0, V13.0.88"
        /*0030*/ 	.string	"Build cuda_13.0.r13.0/compiler.36424714_0"
        /*0030*/ 	.string	"-v  -suppress-debug-info  -lineinfo  -arch sm_90a "



//--------------------- .note.nv.cuinfo           --------------------------
	.section	.note.nv.cuinfo,"",@"SHT_NOTE"
	.sectionflags	@"SHF_NOTE_NV_CUINFO"
        /*0018*/ 	.short	0x0002
        /*001a*/ 	.short	0x005a
        /*001c*/ 	.short	0x0082
	.zero		2


//--------------------- .nv.info                  --------------------------
	.section	.nv.info,"",@"SHT_CUDA_INFO"
	.align	4


	//----- nvinfo : EIATTR_REGCOUNT
	.align		4
        /*0000*/ 	.byte	0x04, 0x2f
        /*0002*/ 	.short	(.L_1 - .L_0)
	.align		4
.L_0:
        /*0004*/ 	.word	index@(gluon_wgmma)
        /*0008*/ 	.word	0x0000003a


	//----- nvinfo : EIATTR_FRAME_SIZE
	.align		4
.L_1:
        /*000c*/ 	.byte	0x04, 0x11
        /*000e*/ 	.short	(.L_3 - .L_2)
	.align		4
.L_2:
        /*0010*/ 	.word	index@(gluon_wgmma)
        /*0014*/ 	.word	0x00000000


	//----- nvinfo : EIATTR_MIN_STACK_SIZE
	.align		4
.L_3:
        /*0018*/ 	.byte	0x04, 0x12
        /*001a*/ 	.short	(.L_5 - .L_4)
	.align		4
.L_4:
        /*001c*/ 	.word	index@(gluon_wgmma)
        /*0020*/ 	.word	0x00000000
.L_5:


//--------------------- .nv.compat                --------------------------
	.section	.nv.compat,"",@"SHT_CUDA_COMPAT_INFO"
	.align	4
        /*0000*/ 	.byte	0x02, 0x09, 0x01, 0x00, 0x02, 0x02, 0x04, 0x00, 0x02, 0x05, 0x05, 0x00, 0x03, 0x07, 0x01, 0x01
        /*0010*/ 	.byte	0x02, 0x03, 0x03, 0x00, 0x02, 0x06, 0x01, 0x00, 0x04, 0x0b, 0x08, 0x00, 0x00, 0x00, 0x00, 0x00
        /*0020*/ 	.byte	0x00, 0x00, 0x00, 0x00


//--------------------- .nv.info.gluon_wgmma      --------------------------
	.section	.nv.info.gluon_wgmma,"",@"SHT_CUDA_INFO"
	.sectionflags	@""
	.align	4


	//----- nvinfo : EIATTR_CUDA_API_VERSION
	.align		4
        /*0000*/ 	.byte	0x04, 0x37
        /*0002*/ 	.short	(.L_7 - .L_6)
.L_6:
        /*0004*/ 	.word	0x00000082


	//----- nvinfo : EIATTR_KPARAM_INFO
	.align		4
.L_7:
        /*0008*/ 	.byte	0x04, 0x17
        /*000a*/ 	.short	(.L_9 - .L_8)
.L_8:
        /*000c*/ 	.word	0x00000000
        /*0010*/ 	.short	0x000a
        /*0012*/ 	.short	0x0048
        /*0014*/ 	.byte	0x00, 0xf4, 0x21, 0x00


	//----- nvinfo : EIATTR_KPARAM_INFO
	.align		4
.L_9:
        /*0018*/ 	.byte	0x04, 0x17
        /*001a*/ 	.short	(.L_11 - .L_10)
.L_10:
        /*001c*/ 	.word	0x00000000
        /*0020*/ 	.short	0x0009
        /*0022*/ 	.short	0x0040
        /*0024*/ 	.byte	0x00, 0xf4, 0x21, 0x00


	//----- nvinfo : EIATTR_KPARAM_INFO
	.align		4
.L_11:
        /*0028*/ 	.byte	0x04, 0x17
        /*002a*/ 	.short	(.L_13 - .L_12)
.L_12:
        /*002c*/ 	.word	0x00000000
        /*0030*/ 	.short	0x0008
        /*0032*/ 	.short	0x0038
        /*0034*/ 	.byte	0x00, 0xf0, 0x21, 0x00


	//----- nvinfo : EIATTR_KPARAM_INFO
	.align		4
.L_13:
        /*0038*/ 	.byte	0x04, 0x17
        /*003a*/ 	.short	(.L_15 - .L_14)
.L_14:
        /*003c*/ 	.word	0x00000000
        /*0040*/ 	.short	0x0007
        /*0042*/ 	.short	0x0030
        /*0044*/ 	.byte	0x00, 0xf0, 0x21, 0x00


	//----- nvinfo : EIATTR_KPARAM_INFO
	.align		4
.L_15:
        /*0048*/ 	.byte	0x04, 0x17
        /*004a*/ 	.short	(.L_17 - .L_16)
.L_16:
        /*004c*/ 	.word	0x00000000
        /*0050*/ 	.short	0x0006
        /*0052*/ 	.short	0x0028
        /*0054*/ 	.byte	0x00, 0xf0, 0x21, 0x00


	//----- nvinfo : EIATTR_KPARAM_INFO
	.align		4
.L_17:
        /*0058*/ 	.byte	0x04, 0x17
        /*005a*/ 	.short	(.L_19 - .L_18)
.L_18:
        /*005c*/ 	.word	0x00000000
        /*0060*/ 	.short	0x0005
        /*0062*/ 	.short	0x0020
        /*0064*/ 	.byte	0x00, 0xf0, 0x11, 0x00


	//----- nvinfo : EIATTR_KPARAM_INFO
	.align		4
.L_19:
        /*0068*/ 	.byte	0x04, 0x17
        /*006a*/ 	.short	(.L_21 - .L_20)
.L_20:
        /*006c*/ 	.word	0x00000000
        /*0070*/ 	.short	0x0004
        /*0072*/ 	.short	0x001c
        /*0074*/ 	.byte	0x00, 0xf0, 0x11, 0x00


	//----- nvinfo : EIATTR_KPARAM_INFO
	.align		4
.L_21:
        /*0078*/ 	.byte	0x04, 0x17
        /*007a*/ 	.short	(.L_23 - .L_22)
.L_22:
        /*007c*/ 	.word	0x00000000
        /*0080*/ 	.short	0x0003
        /*0082*/ 	.short	0x0018
        /*0084*/ 	.byte	0x00, 0xf0, 0x11, 0x00


	//----- nvinfo : EIATTR_KPARAM_INFO
	.align		4
.L_23:
        /*0088*/ 	.byte	0x04, 0x17
        /*008a*/ 	.short	(.L_25 - .L_24)
.L_24:
        /*008c*/ 	.word	0x00000000
        /*0090*/ 	.short	0x0002
        /*0092*/ 	.short	0x0010
        /*0094*/ 	.byte	0x00, 0xf4, 0x21, 0x00


	//----- nvinfo : EIATTR_KPARAM_INFO
	.align		4
.L_25:
        /*0098*/ 	.byte	0x04, 0x17
        /*009a*/ 	.short	(.L_27 - .L_26)
.L_26:
        /*009c*/ 	.word	0x00000000
        /*00a0*/ 	.short	0x0001
        /*00a2*/ 	.short	0x0008
        /*00a4*/ 	.byte	0x00, 0xf4, 0x21, 0x00


	//----- nvinfo : EIATTR_KPARAM_INFO
	.align		4
.L_27:
        /*00a8*/ 	.byte	0x04, 0x17
        /*00aa*/ 	.short	(.L_29 - .L_28)
.L_28:
        /*00ac*/ 	.word	0x00000000
        /*00b0*/ 	.short	0x0000
        /*00b2*/ 	.short	0x0000
        /*00b4*/ 	.byte	0x00, 0xf4, 0x21, 0x00


	//----- nvinfo : EIATTR_SPARSE_MMA_MASK
	.align		4
.L_29:
        /*00b8*/ 	.byte	0x03, 0x50
        /*00ba*/ 	.short	0x0000


	//----- nvinfo : EIATTR_MAXREG_COUNT
	.align		4
        /*00bc*/ 	.byte	0x03, 0x1b
        /*00be*/ 	.short	0x00ff


	//----- nvinfo : EIATTR_NUM_BARRIERS
	.align		4
        /*00c0*/ 	.byte	0x02, 0x4c
        /*00c2*/ 	.byte	0x01
	.zero		1


	//----- nvinfo : EIATTR_MERCURY_ISA_VERSION
	.align		4
        /*00c4*/ 	.byte	0x03, 0x5f
        /*00c6*/ 	.short	0x0101


	//----- nvinfo : EIATTR_INT_WARP_WIDE_INSTR_OFFSETS
	.align		4
        /*00c8*/ 	.byte	0x04, 0x31
        /*00ca*/ 	.short	(.L_31 - .L_30)


	//   ....[0]....
.L_30:
        /*00cc*/ 	.word	0x00001340


	//   ....[1]....
        /*00d0*/ 	.word	0x000013d0


	//   ....[2]....
        /*00d4*/ 	.word	0x00001730


	//   ....[3]....
        /*00d8*/ 	.word	0x00001740


	//   ....[4]....
        /*00dc*/ 	.word	0x00001750


	//   ....[5]....
        /*00e0*/ 	.word	0x00001760


	//   ....[6]....
        /*00e4*/ 	.word	0x00001c40


	//   ....[7]....
        /*00e8*/ 	.word	0x00001c50


	//----- nvinfo : EIATTR_COOP_GROUP_MASK_REGIDS
	.align		4
.L_31:
        /*00ec*/ 	.byte	0x04, 0x29
        /*00ee*/ 	.short	(.L_33 - .L_32)


	//   ....[0]....
.L_32:
        /*00f0*/ 	.word	0xffffffff


	//   ....[1]....
        /*00f4*/ 	.word	0xffffffff


	//   ....[2]....
        /*00f8*/ 	.word	0xffffffff


	//----- nvinfo : EIATTR_COOP_GROUP_INSTR_OFFSETS
	.align		4
.L_33:
        /*00fc*/ 	.byte	0x04, 0x28
        /*00fe*/ 	.short	(.L_35 - .L_34)


	//   ....[0]....
.L_34:
        /*0100*/ 	.word	0x00000150


	//   ....[1]....
        /*0104*/ 	.word	0x00000700


	//   ....[2]....
        /*0108*/ 	.word	0x00000cf0


	//----- nvinfo : EIATTR_MBARRIER_INSTR_OFFSETS
	.align		4
.L_35:
        /*010c*/ 	.byte	0x04, 0x39
        /*010e*/ 	.short	(.L_37 - .L_36)


	//   ....[0]....
.L_36:
        /*0110*/ 	.word	0x00001460
        /*0114*/ 	.word	0x000000ff
        /*0118*/ 	.word	0x00004000
        /*011c*/ 	.short	0x0100
        /*011e*/ 	.byte	0x08
	.zero		1


	//   ....[1]....
        /*0120*/ 	.word	0x00001870
        /*0124*/ 	.word	0x000000ff
        /*0128*/ 	.word	0x00004000
        /*012c*/ 	.short	0x010a
        /*012e*/ 	.byte	0x08
	.zero		1


	//   ....[2]....
        /*0130*/ 	.word	0x00001ae0
        /*0134*/ 	.word	0x000000ff
        /*0138*/ 	.word	0x00004000
        /*013c*/ 	.short	0x0108
        /*013e*/ 	.byte	0x08
	.zero		1


	//   ....[3]....
        /*0140*/ 	.word	0x00001ce0
        /*0144*/ 	.word	0x000000ff
        /*0148*/ 	.word	0x00004000
        /*014c*/ 	.short	0x010a
        /*014e*/ 	.byte	0x08
	.zero		1


	//----- nvinfo : EIATTR_NUM_MBARRIERS
	.align		4
.L_37:
        /*0150*/ 	.byte	0x03, 0x38
        /*0152*/ 	.short	0x0001


	//----- nvinfo : EIATTR_EXIT_INSTR_OFFSETS
	.align		4
        /*0154*/ 	.byte	0x04, 0x1c
        /*0156*/ 	.short	(.L_39 - .L_38)


	//   ....[0]....
.L_38:
        /*0158*/ 	.word	0x00001cd0


	//----- nvinfo : EIATTR_REQNTID
	.align		4
.L_39:
        /*015c*/ 	.byte	0x04, 0x10
        /*015e*/ 	.short	(.L_41 - .L_40)
.L_40:
        /*0160*/ 	.word	0x00000080
        /*0164*/ 	.word	0x00000001
        /*0168*/ 	.word	0x00000001


	//----- nvinfo : EIATTR_CRS_STACK_SIZE
	.align		4
.L_41:
        /*016c*/ 	.byte	0x04, 0x1e
        /*016e*/ 	.short	(.L_43 - .L_42)
.L_42:
        /*0170*/ 	.word	0x00000000


	//----- nvinfo : EIATTR_CBANK_PARAM_SIZE
	.align		4
.L_43:
        /*0174*/ 	.byte	0x03, 0x19
        /*0176*/ 	.short	0x0050


	//----- nvinfo : EIATTR_PARAM_CBANK
	.align		4
        /*0178*/ 	.byte	0x04, 0x0a
        /*017a*/ 	.short	(.L_45 - .L_44)
	.align		4
.L_44:
        /*017c*/ 	.word	index@(.nv.constant0.gluon_wgmma)
        /*0180*/ 	.short	0x0210
        /*0182*/ 	.short	0x0050


	//----- nvinfo : EIATTR_SW_WAR
	.align		4
.L_45:
        /*0184*/ 	.byte	0x04, 0x36
        /*0186*/ 	.short	(.L_47 - .L_46)
.L_46:
        /*0188*/ 	.word	0x00000008
.L_47:


//--------------------- .nv.callgraph             --------------------------
	.section	.nv.callgraph,"",@"SHT_CUDA_CALLGRAPH"
	.align	4
	.sectionentsize	8
	.align		4
        /*0000*/ 	.word	0x00000000
	.align		4
        /*0004*/ 	.word	0xffffffff
	.align		4
        /*0008*/ 	.word	0x00000000
	.align		4
        /*000c*/ 	.word	0xfffffffe
	.align		4
        /*0010*/ 	.word	0x00000000
	.align		4
        /*0014*/ 	.word	0xfffffffd
	.align		4
        /*0018*/ 	.word	0x00000000
	.align		4
        /*001c*/ 	.word	0xfffffffc


//--------------------- .text.gluon_wgmma         --------------------------
	.section	.text.gluon_wgmma,"ax",@progbits
	.align	128
        .global         gluon_wgmma
        .type           gluon_wgmma,@function
        .size           gluon_wgmma,(.L_x_52 - gluon_wgmma)
        .other          gluon_wgmma,@"STO_CUDA_ENTRY STV_DEFAULT"
gluon_wgmma:
.text.gluon_wgmma:
[----:B------:R-:W-:Y:S01]  /*0000*/  LDC R1, c[0x0][0x28] ;  /* 0x00000a00ff017b82 */ /* 0x000fe20000000800 */
[----:B------:R-:W1:Y:S07]  /*0010*/  S2R R0, SR_TID.X ;  /* 0x0000000000007919 */ /* 0x000e6e0000002100 */
[----:B------:R-:W2:Y:S01]  /*0020*/  S2UR UR4, SR_CgaCtaId ;  /* 0x00000000000479c3 */ /* 0x000ea20000008800 */
[----:B------:R-:W-:Y:S01]  /*0030*/  UMOV UR8, 0x400 ;  /* 0x0000040000087882 */ /* 0x000fe20000000000 */
[----:B------:R-:W-:Y:S01]  /*0040*/  ULDC UR6, c[0x0][0xc] ;  /* 0x0000030000067ab9 */ /* 0x000fe20000000800 */
[----:B------:R-:W-:Y:S01]  /*0050*/  ULDC.64 UR20, c[0x0][0x250] ;  /* 0x0000940000147ab9 */ /* 0x000fe20000000a00 */
[----:B------:R-:W-:Y:S04]  /*0060*/  BSSY B0, `(.L_x_0) ;  /* 0x000001e000007945 */ /* 0x000fe80003800000 */
[----:B------:R-:W3:Y:S08]  /*0070*/  LDC R2, c[0x0][0x228] ;  /* 0x00008a00ff027b82 */ /* 0x000ef00000000800 */
[----:B------:R-:W4:Y:S08]  /*0080*/  LDC R8, c[0x0][0x230] ;  /* 0x00008c00ff087b82 */ /* 0x000f300000000800 */
[----:B------:R-:W-:Y:S01]  /*0090*/  S2UR UR23, SR_CTAID.Y ;  /* 0x00000000001779c3 */ /* 0x000fe20000002600 */
[----:B--2---:R-:W-:-:S03]  /*00a0*/  ULEA UR8, UR4, UR8, 0x18 ;  /* 0x0000000804087291 */ /* 0x004fc6000f8ec03f */
[----:B------:R-:W-:Y:S01]  /*00b0*/  ULDC UR4, c[0x0][0x10] ;  /* 0x0000040000047ab9 */ /* 0x000fe20000000800 */
[----:B-1----:R-:W-:-:S03]  /*00c0*/  LOP3.LUT R6, R0, 0x7f, RZ, 0xc0, !PT ;  /* 0x0000007f00067812 */ /* 0x002fc600078ec0ff */
[----:B------:R-:W1:Y:S01]  /*00d0*/  S2UR UR5, SR_CTAID.Z ;  /* 0x00000000000579c3 */ /* 0x000e620000002700 */
[----:B---3--:R-:W-:Y:S01]  /*00e0*/  VIADD R2, R2, 0xffffffff ;  /* 0xffffffff02027836 */ /* 0x008fe20000000000 */
[C---:B------:R-:W-:Y:S02]  /*00f0*/  ISETP.GE.U32.AND P0, PT, R6.reuse, 0x20, PT ;  /* 0x000000200600780c */ /* 0x040fe40003f06070 */
[C---:B------:R-:W-:Y:S02]  /*0100*/  ISETP.NE.U32.AND P2, PT, R6.reuse, RZ, PT ;  /* 0x000000ff0600720c */ /* 0x040fe40003f45070 */
[----:B------:R-:W-:Y:S02]  /*0110*/  LEA R14, R6, UR8, 0x2 ;  /* 0x00000008060e7c11 */ /* 0x000fe4000f8e10ff */
[----:B------:R-:W2:Y:S01]  /*0120*/  S2UR UR36, SR_CTAID.X ;  /* 0x00000000002479c3 */ /* 0x000ea20000002500 */
[----:B----4-:R-:W-:-:S06]  /*0130*/  VIADD R11, R8, 0xffffffff ;  /* 0xffffffff080b7836 */ /* 0x010fcc0000000000 */
[----:B------:R3:W-:Y:S01]  /*0140*/  @!P0 STS [R14], RZ ;  /* 0x000000ff0e008388 */ /* 0x0007e20000000800 */
[----:B------:R-:W-:-:S03]  /*0150*/  NOP ;  /* 0x0000000000007918 */ /* 0x000fc60000000000 */
[----:B------:R3:W-:Y:S01]  /*0160*/  @!P2 STS [UR8+0x24], R2 ;  /* 0x00002402ff00a988 */ /* 0x0007e20008000808 */
[----:B-1----:R-:W-:-:S03]  /*0170*/  UIMAD UR4, UR5, UR4, UR23 ;  /* 0x00000004050472a4 */ /* 0x002fc6000f8e0217 */
[----:B------:R3:W-:Y:S01]  /*0180*/  @!P2 STS [UR8+0x20], R11 ;  /* 0x0000200bff00a988 */ /* 0x0007e20008000808 */
[----:B--2---:R-:W-:-:S04]  /*0190*/  UIMAD UR4, UR4, UR6, UR36 ;  /* 0x00000006040472a4 */ /* 0x004fc8000f8e0224 */
[----:B------:R-:W-:-:S04]  /*01a0*/  UIMAD UR4, UR4, 0x180, URZ ;  /* 0x00000180040478a4 */ /* 0x000fc8000f8e023f */
[----:B------:R-:W-:-:S04]  /*01b0*/  UIADD3 UR16, UP0, UR4, UR20, URZ ;  /* 0x0000001404107290 */ /* 0x000fc8000ff1e03f */
[----:B------:R-:W-:Y:S01]  /*01c0*/  ULEA.HI.X.SX32 UR17, UR4, UR21, 0x1, UP0 ;  /* 0x0000001504117291 */ /* 0x000fe200080f0e3f */
[----:B---3--:R-:W-:Y:S11]  /*01d0*/  @P2 BRA `(.L_x_1) ;  /* 0x0000000000182947 */ /* 0x008ff60003800000 */
[----:B------:R-:W1:Y:S01]  /*01e0*/  LDS R3, [UR8+0x8] ;  /* 0x00000808ff037984 */ /* 0x000e620008000800 */
[----:B------:R-:W2:Y:S01]  /*01f0*/  LDC.64 R12, c[0x0][0x210] ;  /* 0x00008400ff0c7b82 */ /* 0x000ea20000000a00 */
[----:B------:R-:W-:Y:S02]  /*0200*/  IMAD.MOV.U32 R4, RZ, RZ, 0x70 ;  /* 0x00000070ff047424 */ /* 0x000fe400078e00ff */
[----:B--2---:R2:W-:Y:S03]  /*0210*/  STS.64 [UR8], R12 ;  /* 0x0000000cff007988 */ /* 0x0045e60008000a08 */
[----:B-1----:R-:W-:-:S05]  /*0220*/  LOP3.LUT R3, R3, 0x10, R4, 0xd8, !PT ;  /* 0x0000001003037812 */ /* 0x002fca00078ed804 */
[----:B------:R2:W-:Y:S02]  /*0230*/  STS [UR8+0x8], R3 ;  /* 0x00000803ff007988 */ /* 0x0005e40008000808 */
.L_x_1:
[----:B------:R-:W-:Y:S05]  /*0240*/  BSYNC B0 ;  /* 0x0000000000007941 */ /* 0x000fea0003800000 */
.L_x_0:
[----:B------:R-:W-:Y:S04]  /*0250*/  BSSY B0, `(.L_x_2) ;  /* 0x000000a000007945 */ /* 0x000fe80003800000 */
[----:B------:R-:W-:Y:S05]  /*0260*/  @P2 BRA `(.L_x_3) ;  /* 0x0000000000202947 */ /* 0x000fea0003800000 */
[----:B--2---:R-:W1:Y:S01]  /*0270*/  LDS R3, [UR8+0x34] ;  /* 0x00003408ff037984 */ /* 0x004e620008000800 */
[----:B------:R-:W-:Y:S02]  /*0280*/  IMAD.MOV.U32 R4, RZ, RZ, 0x3f000000 ;  /* 0x3f000000ff047424 */ /* 0x000fe400078e00ff */
[----:B------:R-:W-:Y:S01]  /*0290*/  @!P2 IMAD.MOV.U32 R5, RZ, RZ, 0x3f ;  /* 0x0000003fff05a424 */ /* 0x000fe200078e00ff */
[----:B------:R-:W2:Y:S02]  /*02a0*/  @!P2 LDS R10, [UR8+0x38] ;  /* 0x00003808ff0aa984 */ /* 0x000ea40008000800 */
[----:B-1----:R-:W-:Y:S02]  /*02b0*/  LOP3.LUT R3, R3, 0xff000000, R4, 0xb8, !PT ;  /* 0xff00000003037812 */ /* 0x002fe400078eb804 */
[----:B--2---:R-:W-:-:S03]  /*02c0*/  @!P2 LOP3.LUT R4, R10, 0xff, R5, 0xb8, !PT ;  /* 0x000000ff0a04a812 */ /* 0x004fc600078eb805 */
[----:B------:R1:W-:Y:S04]  /*02d0*/  STS [UR8+0x34], R3 ;  /* 0x00003403ff007988 */ /* 0x0003e80008000808 */
[----:B------:R1:W-:Y:S02]  /*02e0*/  @!P2 STS [UR8+0x38], R4 ;  /* 0x00003804ff00a988 */ /* 0x0003e40008000808 */
.L_x_3:
[----:B------:R-:W-:Y:S05]  /*02f0*/  BSYNC B0 ;  /* 0x0000000000007941 */ /* 0x000fea0003800000 */
.L_x_2:
[----:B------:R-:W-:Y:S04]  /*0300*/  BSSY B0, `(.L_x_4) ;  /* 0x000000e000007945 */ /* 0x000fe80003800000 */
[----:B------:R-:W-:Y:S05]  /*0310*/  @P2 BRA `(.L_x_5) ;  /* 0x0000000000302947 */ /* 0x000fea0003800000 */
[----:B-1----:R-:W1:Y:S01]  /*0320*/  LDS R4, [UR8+0x34] ;  /* 0x00003408ff047984 */ /* 0x002e620008000800 */
[----:B--2---:R-:W2:Y:S03]  /*0330*/  LDC.64 R12, c[0x0][0x238] ;  /* 0x00008e00ff0c7b82 */ /* 0x004ea60000000a00 */
[----:B------:R-:W3:Y:S01]  /*0340*/  LDS R3, [UR8+0x1c] ;  /* 0x00001c08ff037984 */ /* 0x000ee20008000800 */
[C---:B--2---:R-:W-:Y:S01]  /*0350*/  SHF.L.U64.HI R10, R12.reuse, 0x1, R13 ;  /* 0x000000010c0a7819 */ /* 0x044fe2000001020d */
[----:B------:R-:W-:-:S03]  /*0360*/  IMAD.SHL.U32 R5, R12, 0x2, RZ ;  /* 0x000000020c057824 */ /* 0x000fc600078e00ff */
[--C-:B------:R-:W-:Y:S02]  /*0370*/  SHF.R.U32.HI R12, RZ, 0x4, R10.reuse ;  /* 0x00000004ff0c7819 */ /* 0x100fe4000001160a */
[----:B------:R-:W-:-:S05]  /*0380*/  SHF.R.U64 R5, R5, 0x4, R10 ;  /* 0x0000000405057819 */ /* 0x000fca000000120a */
[----:B------:R4:W-:Y:S01]  /*0390*/  STS [UR8+0xc], R5 ;  /* 0x00000c05ff007988 */ /* 0x0009e20008000808 */
[----:B-1----:R-:W-:Y:S02]  /*03a0*/  LOP3.LUT R4, R4, 0x7, RZ, 0xb8, !PT ;  /* 0x0000000704047812 */ /* 0x002fe400078eb8ff */
[----:B---3--:R-:W-:-:S03]  /*03b0*/  LOP3.LUT R3, R3, 0xf, R12, 0xb8, !PT ;  /* 0x0000000f03037812 */ /* 0x008fc600078eb80c */
[----:B------:R4:W-:Y:S04]  /*03c0*/  STS [UR8+0x34], R4 ;  /* 0x00003404ff007988 */ /* 0x0009e80008000808 */
[----:B------:R4:W-:Y:S02]  /*03d0*/  STS [UR8+0x1c], R3 ;  /* 0x00001c03ff007988 */ /* 0x0009e40008000808 */
.L_x_5:
[----:B------:R-:W-:Y:S05]  /*03e0*/  BSYNC B0 ;  /* 0x0000000000007941 */ /* 0x000fea0003800000 */
.L_x_4:
[----:B------:R-:W-:Y:S04]  /*03f0*/  BSSY B1, `(.L_x_6) ;  /* 0x000001b000017945 */ /* 0x000fe80003800000 */
[----:B------:R-:W-:Y:S01]  /*0400*/  BSSY B0, `(.L_x_7) ;  /* 0x0000016000007945 */ /* 0x000fe20003800000 */
[----:B------:R-:W-:-:S03]  /*0410*/  IMAD.MOV.U32 R7, RZ, RZ, RZ ;  /* 0x000000ffff077224 */ /* 0x000fc600078e00ff */
[----:B------:R-:W-:Y:S05]  /*0420*/  @P2 BRA `(.L_x_8) ;  /* 0x0000000000202947 */ /* 0x000fea0003800000 */
[----:B-12-4-:R-:W1:Y:S02]  /*0430*/  LDS R3, [UR8+0x34] ;  /* 0x00003408ff037984 */ /* 0x016e640008000800 */
[----:B-1----:R-:W-:-:S05]  /*0440*/  LOP3.LUT R3, R3, 0x38, RZ, 0xb8, !PT ;  /* 0x0000003803037812 */ /* 0x002fca00078eb8ff */
[----:B------:R1:W-:Y:S01]  /*0450*/  STS [UR8+0x34], R3 ;  /* 0x00003403ff007988 */ /* 0x0003e20008000808 */
[----:B------:R-:W-:Y:S05]  /*0460*/  @P2 BRA `(.L_x_9) ;  /* 0x0000000000202947 */ /* 0x000fea0003800000 */
[----:B-1----:R-:W1:Y:S01]  /*0470*/  LDS R3, [UR8+0x8] ;  /* 0x00000808ff037984 */ /* 0x002e620008000800 */
[----:B------:R-:W-:-:S05]  /*0480*/  IMAD.MOV.U32 R4, RZ, RZ, 0x780 ;  /* 0x00000780ff047424 */ /* 0x000fca00078e00ff */
[----:B-1----:R-:W-:-:S05]  /*0490*/  LOP3.LUT R3, R3, 0x300, R4, 0xd8, !PT ;  /* 0x0000030003037812 */ /* 0x002fca00078ed804 */
[----:B------:R3:W-:Y:S02]  /*04a0*/  STS [UR8+0x8], R3 ;  /* 0x00000803ff007988 */ /* 0x0007e40008000808 */
.L_x_8:
[----:B------:R-:W-:Y:S05]  /*04b0*/  @P2 BRA `(.L_x_10) ;  /* 0x0000000000282947 */ /* 0x000fea0003800000 */
[----:B-1234-:R-:W1:Y:S02]  /*04c0*/  LDS R3, [UR8+0x8] ;  /* 0x00000808ff037984 */ /* 0x01ee640008000800 */
[----:B-1----:R-:W-:-:S05]  /*04d0*/  LOP3.LUT R3, R3, 0x1800, RZ, 0xb8, !PT ;  /* 0x0000180003037812 */ /* 0x002fca00078eb8ff */
[----:B------:R2:W-:Y:S02]  /*04e0*/  STS [UR8+0x8], R3 ;  /* 0x00000803ff007988 */ /* 0x0005e40008000808 */
.L_x_9:
[----:B------:R-:W-:Y:S05]  /*04f0*/  @P2 BREAK B0 ;  /* 0x0000000000002942 */ /* 0x000fea0003800000 */
[----:B------:R-:W-:Y:S05]  /*0500*/  @P2 BRA `(.L_x_11) ;  /* 0x0000000000242947 */ /* 0x000fea0003800000 */
[----:B------:R-:W3:Y:S01]  /*0510*/  LDS R4, [UR8+0x8] ;  /* 0x00000808ff047984 */ /* 0x000ee20008000800 */
[----:B-12---:R-:W-:-:S05]  /*0520*/  IMAD.MOV.U32 R3, RZ, RZ, 0x6000 ;  /* 0x00006000ff037424 */ /* 0x006fca00078e00ff */
[----:B---3--:R-:W-:-:S04]  /*0530*/  LOP3.LUT R3, R4, 0x6000, R3, 0xd8, !PT ;  /* 0x0000600004037812 */ /* 0x008fc800078ed803 */
[----:B------:R-:W-:-:S05]  /*0540*/  LOP3.LUT R3, R3, 0x400000, RZ, 0xb8, !PT ;  /* 0x0040000003037812 */ /* 0x000fca00078eb8ff */
[----:B------:R5:W-:Y:S02]  /*0550*/  STS [UR8+0x8], R3 ;  /* 0x00000803ff007988 */ /* 0x000be40008000808 */
.L_x_10:
[----:B------:R-:W-:Y:S05]  /*0560*/  BSYNC B0 ;  /* 0x0000000000007941 */ /* 0x000fea0003800000 */
.L_x_7:
[----:B-12345:R-:W1:Y:S02]  /*0570*/  @!P2 LDS R3, [UR8+0x8] ;  /* 0x00000808ff03a984 */ /* 0x03ee640008000800 */
[----:B-1----:R-:W-:-:S05]  /*0580*/  @!P2 LOP3.LUT R3, R3, 0x8000, RZ, 0xb8, !PT ;  /* 0x000080000303a812 */ /* 0x002fca00078eb8ff */
[----:B------:R3:W-:Y:S02]  /*0590*/  @!P2 STS [UR8+0x8], R3 ;  /* 0x00000803ff00a988 */ /* 0x0007e40008000808 */
.L_x_11:
[----:B------:R-:W-:Y:S05]  /*05a0*/  BSYNC B1 ;  /* 0x0000000000017941 */ /* 0x000fea0003800000 */
.L_x_6:
[----:B------:R-:W-:Y:S05]  /*05b0*/  WARPSYNC.ALL ;  /* 0x0000000000007948 */ /* 0x000fea0003800000 */
[----:B------:R-:W-:Y:S05]  /*05c0*/  @P0 BRA `(.L_x_12) ;  /* 0x0000000000280947 */ /* 0x000fea0003800000 */
[----:B-123--:R-:W1:Y:S01]  /*05d0*/  S2R R3, SR_LANEID ;  /* 0x0000000000037919 */ /* 0x00ee620000000000 */
[----:B------:R-:W-:Y:S05]  /*05e0*/  WARPSYNC.ALL ;  /* 0x0000000000007948 */ /* 0x000fea0003800000 */
[----:B-1----:R-:W-:-:S05]  /*05f0*/  IMAD.SHL.U32 R3, R3, 0x4, RZ ;  /* 0x0000000403037824 */ /* 0x002fca00078e00ff */
[----:B------:R-:W1:Y:S01]  /*0600*/  LDS R9, [R3+UR8] ;  /* 0x0000000803097984 */ /* 0x000e620008000800 */
[----:B------:R-:W-:-:S05]  /*0610*/  IADD3 R4, P1, R3, UR16, RZ ;  /* 0x0000001003047c10 */ /* 0x000fca000ff3e0ff */
[----:B------:R-:W-:-:S05]  /*0620*/  IMAD.X R5, RZ, RZ, UR17, P1 ;  /* 0x00000011ff057e24 */ /* 0x000fca00088e06ff */
[----:B-1----:R4:W5:Y:S01]  /*0630*/  ATOMG.E.EXCH.STRONG.GPU PT, RZ, [R4], R9 ;  /* 0x0000000904ff73a8 */ /* 0x00296200041ee100 */
[----:B------:R-:W-:-:S04]  /*0640*/  DEPBAR {5,4,3,2,1,0} ;  /* 0x0000003f0000791a */ /* 0x000fc80000000000 */
[----:B------:R4:W-:Y:S01]  /*0650*/  UTMACCTL.IV [UR16] ;  /* 0x00000000100079b9 */ /* 0x0009e20008000000 */
[----:B------:R-:W-:Y:S01]  /*0660*/  NOP ;  /* 0x0000000000007918 */ /* 0x000fe20000000000 */
.L_x_12:
[----:B------:R-:W-:Y:S05]  /*0670*/  @P0 BRA `(.L_x_13) ;  /* 0x00000000000c0947 */ /* 0x000fea0003800000 */
[----:B------:R0:W-:Y:S01]  /*0680*/  UTMACMDFLUSH ;  /* 0x00000000000079b7 */ /* 0x0001e20000000000 */
[----:B------:R-:W-:Y:S05]  /*0690*/  @P0 BRA `(.L_x_13) ;  /* 0x0000000000040947 */ /* 0x000fea0003800000 */
[----:B------:R-:W-:-:S04]  /*06a0*/  DEPBAR.LE SB0, 0x0 ;  /* 0x000080000000791a */ /* 0x000fc80000000000 */
.L_x_13:
[----:B------:R-:W-:Y:S05]  /*06b0*/  WARPSYNC.ALL ;  /* 0x0000000000007948 */ /* 0x000fea0003800000 */
[----:B-----5:R-:W-:Y:S06]  /*06c0*/  BAR.SYNC.DEFER_BLOCKING 0x0 ;  /* 0x0000000000007b1d */ /* 0x020fec0000010000 */
[----:B------:R-:W-:Y:S02]  /*06d0*/  BSSY B1, `(.L_x_14) ;  /* 0x000000b000017945 */ /* 0x000fe40003800000 */
[----:B------:R-:W-:Y:S06]  /*06e0*/  BAR.SYNC.DEFER_BLOCKING 0x0 ;  /* 0x0000000000007b1d */ /* 0x000fec0000010000 */
[----:B------:R5:W-:Y:S01]  /*06f0*/  @!P0 STS [R14], RZ ;  /* 0x000000ff0e008388 */ /* 0x000be20000000800 */
[----:B------:R-:W-:Y:S01]  /*0700*/  NOP ;  /* 0x0000000000007918 */ /* 0x000fe20000000000 */
[----:B------:R-:W-:Y:S05]  /*0710*/  @P2 BRA `(.L_x_15) ;  /* 0x0000000000182947 */ /* 0x000fea0003800000 */
[----:B-123--:R-:W1:Y:S01]  /*0720*/  LDS R3, [UR8+0x8] ;  /* 0x00000808ff037984 */ /* 0x00ee620008000800 */
[----:B------:R-:W2:Y:S01]  /*0730*/  LDC.64 R12, c[0x0][0x218] ;  /* 0x00008600ff0c7b82 */ /* 0x000ea20000000a00 */
[----:B----4-:R-:W-:Y:S02]  /*0740*/  IMAD.MOV.U32 R4, RZ, RZ, 0x70 ;  /* 0x00000070ff047424 */ /* 0x010fe400078e00ff */
[----:B--2---:R2:W-:Y:S03]  /*0750*/  STS.64 [UR8], R12 ;  /* 0x0000000cff007988 */ /* 0x0045e60008000a08 */
[----:B-1----:R-:W-:-:S05]  /*0760*/  LOP3.LUT R3, R3, 0x10, R4, 0xd8, !PT ;  /* 0x0000001003037812 */ /* 0x002fca00078ed804 */
[----:B------:R2:W-:Y:S02]  /*0770*/  STS [UR8+0x8], R3 ;  /* 0x00000803ff007988 */ /* 0x0005e40008000808 */
.L_x_15:
[----:B----4-:R-:W-:Y:S05]  /*0780*/  BSYNC B1 ;  /* 0x0000000000017941 */ /* 0x010fea0003800000 */
.L_x_14:
[----:B------:R-:W-:Y:S04]  /*0790*/  BSSY B2, `(.L_x_16) ;  /* 0x000000f000027945 */ /* 0x000fe80003800000 */
[----:B------:R-:W-:Y:S04]  /*07a0*/  BSSY B1, `(.L_x_17) ;  /* 0x000000c000017945 */ /* 0x000fe80003800000 */
[----:B------:R-:W-:Y:S05]  /*07b0*/  @P2 BRA `(.L_x_18) ;  /* 0x0000000000282947 */ /* 0x000fea0003800000 */
[----:B-123--:R-:W1:Y:S01]  /*07c0*/  LDS R3, [UR8+0x34] ;  /* 0x00003408ff037984 */ /* 0x00ee620008000800 */
[----:B------:R-:W-:Y:S01]  /*07d0*/  IMAD.MOV.U32 R4, RZ, RZ, 0x3f000000 ;  /* 0x3f000000ff047424 */ /* 0x000fe200078e00ff */
[----:B------:R-:W-:Y:S05]  /*07e0*/  @P2 BREAK B1 ;  /* 0x0000000000012942 */ /* 0x000fea0003800000 */
[----:B-1----:R-:W-:-:S05]  /*07f0*/  LOP3.LUT R3, R3, 0xff000000, R4, 0xb8, !PT ;  /* 0xff00000003037812 */ /* 0x002fca00078eb804 */
[----:B------:R1:W-:Y:S01]  /*0800*/  STS [UR8+0x34], R3 ;  /* 0x00003403ff007988 */ /* 0x0003e20008000808 */
[----:B------:R-:W-:Y:S05]  /*0810*/  @P2 BRA `(.L_x_19) ;  /* 0x0000000000182947 */ /* 0x000fea0003800000 */
[----:B-1----:R-:W1:Y:S01]  /*0820*/  LDS R3, [UR8+0x38] ;  /* 0x00003808ff037984 */ /* 0x002e620008000800 */
[----:B------:R-:W-:-:S05]  /*0830*/  IMAD.MOV.U32 R4, RZ, RZ, 0x3f ;  /* 0x0000003fff047424 */ /* 0x000fca00078e00ff */
[----:B-1----:R-:W-:-:S05]  /*0840*/  LOP3.LUT R3, R3, 0xff, R4, 0xb8, !PT ;  /* 0x000000ff03037812 */ /* 0x002fca00078eb804 */
[----:B------:R4:W-:Y:S02]  /*0850*/  STS [UR8+0x38], R3 ;  /* 0x00003803ff007988 */ /* 0x0009e40008000808 */
.L_x_18:
[----:B------:R-:W-:Y:S05]  /*0860*/  BSYNC B1 ;  /* 0x0000000000017941 */ /* 0x000fea0003800000 */
.L_x_17:
[----:B------:R1:W-:Y:S02]  /*0870*/  @!P2 STS [UR8+0x20], R11 ;  /* 0x0000200bff00a988 */ /* 0x0003e40008000808 */
.L_x_19:
[----:B------:R-:W-:Y:S05]  /*0880*/  BSYNC B2 ;  /* 0x0000000000027941 */ /* 0x000fea0003800000 */
.L_x_16:
[----:B------:R-:W-:Y:S05]  /*0890*/  WARPSYNC.ALL ;  /* 0x0000000000007948 */ /* 0x000fea0003800000 */
[----:B-1234-:R-:W1:Y:S01]  /*08a0*/  LDC R3, c[0x0][0x22c] ;  /* 0x00008b00ff037b82 */ /* 0x01ee620000000800 */
[----:B------:R-:W-:Y:S01]  /*08b0*/  BSSY B2, `(.L_x_20) ;  /* 0x0000010000027945 */ /* 0x000fe20003800000 */
[----:B-1----:R-:W-:-:S05]  /*08c0*/  VIADD R3, R3, 0xffffffff ;  /* 0xffffffff03037836 */ /* 0x002fca0000000000 */
[----:B------:R1:W-:Y:S01]  /*08d0*/  @!P2 STS [UR8+0x24], R3 ;  /* 0x00002403ff00a988 */ /* 0x0003e20008000808 */
[----:B------:R-:W-:Y:S05]  /*08e0*/  @P2 BRA `(.L_x_21) ;  /* 0x0000000000302947 */ /* 0x000fea0003800000 */
[----:B------:R-:W2:Y:S01]  /*08f0*/  LDS R5, [UR8+0x34] ;  /* 0x00003408ff057984 */ /* 0x000ea20008000800 */
[----:B------:R-:W3:Y:S03]  /*0900*/  LDC.64 R12, c[0x0][0x240] ;  /* 0x00009000ff0c7b82 */ /* 0x000ee60000000a00 */
[----:B------:R-:W4:Y:S01]  /*0910*/  LDS R4, [UR8+0x1c] ;  /* 0x00001c08ff047984 */ /* 0x000f220008000800 */
[C---:B---3--:R-:W-:Y:S01]  /*0920*/  SHF.L.U64.HI R10, R12.reuse, 0x1, R13 ;  /* 0x000000010c0a7819 */ /* 0x048fe2000001020d */
[----:B------:R-:W-:-:S03]  /*0930*/  IMAD.SHL.U32 R9, R12, 0x2, RZ ;  /* 0x000000020c097824 */ /* 0x000fc600078e00ff */
[--C-:B------:R-:W-:Y:S02]  /*0940*/  SHF.R.U32.HI R11, RZ, 0x4, R10.reuse ;  /* 0x00000004ff0b7819 */ /* 0x100fe4000001160a */
[----:B------:R-:W-:-:S05]  /*0950*/  SHF.R.U64 R9, R9, 0x4, R10 ;  /* 0x0000000409097819 */ /* 0x000fca000000120a */
[----:B------:R3:W-:Y:S01]  /*0960*/  STS [UR8+0xc], R9 ;  /* 0x00000c09ff007988 */ /* 0x0007e20008000808 */
[----:B--2---:R-:W-:Y:S02]  /*0970*/  LOP3.LUT R5, R5, 0x7, RZ, 0xb8, !PT ;  /* 0x0000000705057812 */ /* 0x004fe400078eb8ff */
[----:B----4-:R-:W-:-:S03]  /*0980*/  LOP3.LUT R4, R4, 0xf, R11, 0xb8, !PT ;  /* 0x0000000f04047812 */ /* 0x010fc600078eb80b */
[----:B------:R3:W-:Y:S04]  /*0990*/  STS [UR8+0x34], R5 ;  /* 0x00003405ff007988 */ /* 0x0007e80008000808 */
[----:B------:R3:W-:Y:S02]  /*09a0*/  STS [UR8+0x1c], R4 ;  /* 0x00001c04ff007988 */ /* 0x0007e40008000808 */
.L_x_21:
[----:B------:R-:W-:Y:S05]  /*09b0*/  BSYNC B2 ;  /* 0x0000000000027941 */ /* 0x000fea0003800000 */
.L_x_20:
[----:B------:R-:W-:Y:S04]  /*09c0*/  BSSY B3, `(.L_x_22) ;  /* 0x000001a000037945 */ /* 0x000fe80003800000 */
[----:B------:R-:W-:Y:S04]  /*09d0*/  BSSY B2, `(.L_x_23) ;  /* 0x0000015000027945 */ /* 0x000fe80003800000 */
[----:B------:R-:W-:Y:S05]  /*09e0*/  @P2 BRA `(.L_x_24) ;  /* 0x0000000000202947 */ /* 0x000fea0003800000 */
[----:B---3--:R-:W2:Y:S02]  /*09f0*/  LDS R4, [UR8+0x34] ;  /* 0x00003408ff047984 */ /* 0x008ea40008000800 */
[----:B--2---:R-:W-:-:S05]  /*0a00*/  LOP3.LUT R4, R4, 0x38, RZ, 0xb8, !PT ;  /* 0x0000003804047812 */ /* 0x004fca00078eb8ff */
[----:B------:R2:W-:Y:S01]  /*0a10*/  STS [UR8+0x34], R4 ;  /* 0x00003404ff007988 */ /* 0x0005e20008000808 */
[----:B------:R-:W-:Y:S05]  /*0a20*/  @P2 BRA `(.L_x_25) ;  /* 0x0000000000202947 */ /* 0x000fea0003800000 */
[----:B--2---:R-:W2:Y:S01]  /*0a30*/  LDS R4, [UR8+0x8] ;  /* 0x00000808ff047984 */ /* 0x004ea20008000800 */
[----:B------:R-:W-:-:S05]  /*0a40*/  IMAD.MOV.U32 R5, RZ, RZ, 0x780 ;  /* 0x00000780ff057424 */ /* 0x000fca00078e00ff */
[----:B--2---:R-:W-:-:S05]  /*0a50*/  LOP3.LUT R4, R4, 0x300, R5, 0xd8, !PT ;  /* 0x0000030004047812 */ /* 0x004fca00078ed805 */
[----:B------:R2:W-:Y:S02]  /*0a60*/  STS [UR8+0x8], R4 ;  /* 0x00000804ff007988 */ /* 0x0005e40008000808 */
.L_x_24:
[----:B------:R-:W-:Y:S05]  /*0a70*/  @P2 BRA `(.L_x_26) ;  /* 0x0000000000282947 */ /* 0x000fea0003800000 */
[----:B--23--:R-:W2:Y:S02]  /*0a80*/  LDS R4, [UR8+0x8] ;  /* 0x00000808ff047984 */ /* 0x00cea40008000800 */
[----:B--2---:R-:W-:-:S05]  /*0a90*/  LOP3.LUT R4, R4, 0x1800, RZ, 0xb8, !PT ;  /* 0x0000180004047812 */ /* 0x004fca00078eb8ff */
[----:B------:R3:W-:Y:S02]  /*0aa0*/  STS [UR8+0x8], R4 ;  /* 0x00000804ff007988 */ /* 0x0007e40008000808 */
.L_x_25:
[----:B------:R-:W-:Y:S05]  /*0ab0*/  @P2 BREAK B2 ;  /* 0x0000000000022942 */ /* 0x000fea0003800000 */
[----:B------:R-:W-:Y:S05]  /*0ac0*/  @P2 BRA `(.L_x_27) ;  /* 0x0000000000242947 */ /* 0x000fea0003800000 */
[----:B--23--:R-:W2:Y:S01]  /*0ad0*/  LDS R4, [UR8+0x8] ;  /* 0x00000808ff047984 */ /* 0x00cea20008000800 */
[----:B------:R-:W-:-:S05]  /*0ae0*/  IMAD.MOV.U32 R5, RZ, RZ, 0x6000 ;  /* 0x00006000ff057424 */ /* 0x000fca00078e00ff */
[----:B--2---:R-:W-:-:S04]  /*0af0*/  LOP3.LUT R4, R4, 0x6000, R5, 0xd8, !PT ;  /* 0x0000600004047812 */ /* 0x004fc800078ed805 */
[----:B------:R-:W-:-:S05]  /*0b00*/  LOP3.LUT R4, R4, 0x400000, RZ, 0xb8, !PT ;  /* 0x0040000004047812 */ /* 0x000fca00078eb8ff */
[----:B------:R4:W-:Y:S02]  /*0b10*/  STS [UR8+0x8], R4 ;  /* 0x00000804ff007988 */ /* 0x0009e40008000808 */
.L_x_26:
[----:B------:R-:W-:Y:S05]  /*0b20*/  BSYNC B2 ;  /* 0x0000000000027941 */ /* 0x000fea0003800000 */
.L_x_23:
[----:B--234-:R-:W2:Y:S02]  /*0b30*/  @!P2 LDS R4, [UR8+0x8] ;  /* 0x00000808ff04a984 */ /* 0x01cea40008000800 */
[----:B--2---:R-:W-:-:S05]  /*0b40*/  @!P2 LOP3.LUT R4, R4, 0x8000, RZ, 0xb8, !PT ;  /* 0x000080000404a812 */ /* 0x004fca00078eb8ff */
[----:B------:R4:W-:Y:S02]  /*0b50*/  @!P2 STS [UR8+0x8], R4 ;  /* 0x00000804ff00a988 */ /* 0x0009e40008000808 */
.L_x_27:
[----:B------:R-:W-:Y:S05]  /*0b60*/  BSYNC B3 ;  /* 0x0000000000037941 */ /* 0x000fea0003800000 */
.L_x_22:
[----:B------:R-:W-:Y:S05]  /*0b70*/  WARPSYNC.ALL ;  /* 0x0000000000007948 */ /* 0x000fea0003800000 */
[----:B------:R-:W-:-:S04]  /*0b80*/  UIADD3 UR19, UR4, 0x80, URZ ;  /* 0x0000008004137890 */ /* 0x000fc8000fffe03f */
[----:B------:R-:W-:-:S04]  /*0b90*/  UIADD3 UR18, UP0, UR19, UR20, URZ ;  /* 0x0000001413127290 */ /* 0x000fc8000ff1e03f */
[----:B------:R-:W-:Y:S01]  /*0ba0*/  ULEA.HI.X.SX32 UR19, UR19, UR21, 0x1, UP0 ;  /* 0x0000001513137291 */ /* 0x000fe200080f0e3f */
[----:B------:R-:W-:Y:S11]  /*0bb0*/  @P0 BRA `(.L_x_28) ;  /* 0x0000000000280947 */ /* 0x000ff60003800000 */
[----:B--234-:R-:W2:Y:S01]  /*0bc0*/  S2R R4, SR_LANEID ;  /* 0x0000000000047919 */ /* 0x01cea20000000000 */
[----:B------:R-:W-:Y:S05]  /*0bd0*/  WARPSYNC.ALL ;  /* 0x0000000000007948 */ /* 0x000fea0003800000 */
[----:B--2---:R-:W-:-:S05]  /*0be0*/  IMAD.SHL.U32 R10, R4, 0x4, RZ ;  /* 0x00000004040a7824 */ /* 0x004fca00078e00ff */
[----:B------:R-:W2:Y:S01]  /*0bf0*/  LDS R9, [R10+UR8] ;  /* 0x000000080a097984 */ /* 0x000ea20008000800 */
[----:B------:R-:W-:-:S05]  /*0c00*/  IADD3 R4, P1, R10, UR18, RZ ;  /* 0x000000120a047c10 */ /* 0x000fca000ff3e0ff */
[----:B------:R-:W-:-:S05]  /*0c10*/  IMAD.X R5, RZ, RZ, UR19, P1 ;  /* 0x00000013ff057e24 */ /* 0x000fca00088e06ff */
[----:B--2---:R2:W3:Y:S01]  /*0c20*/  ATOMG.E.EXCH.STRONG.GPU PT, RZ, [R4], R9 ;  /* 0x0000000904ff73a8 */ /* 0x0044e200041ee100 */
[----:B------:R-:W-:-:S04]  /*0c30*/  DEPBAR {5,4,3,2,1,0} ;  /* 0x0000003f0000791a */ /* 0x000fc80000000000 */
[----:B------:R2:W-:Y:S01]  /*0c40*/  UTMACCTL.IV [UR18] ;  /* 0x00000000120079b9 */ /* 0x0005e20008000000 */
[----:B------:R-:W-:Y:S01]  /*0c50*/  NOP ;  /* 0x0000000000007918 */ /* 0x000fe20000000000 */
.L_x_28:
[----:B------:R-:W-:Y:S05]  /*0c60*/  @P0 BRA `(.L_x_29) ;  /* 0x00000000000c0947 */ /* 0x000fea0003800000 */
[----:B------:R0:W-:Y:S01]  /*0c70*/  UTMACMDFLUSH ;  /* 0x00000000000079b7 */ /* 0x0001e20000000000 */
[----:B------:R-:W-:Y:S05]  /*0c80*/  @P0 BRA `(.L_x_29) ;  /* 0x0000000000040947 */ /* 0x000fea0003800000 */
[----:B------:R-:W-:-:S04]  /*0c90*/  DEPBAR.LE SB0, 0x0 ;  /* 0x000080000000791a */ /* 0x000fc80000000000 */
.L_x_29:
[----:B------:R-:W-:Y:S05]  /*0ca0*/  WARPSYNC.ALL ;  /* 0x0000000000007948 */ /* 0x000fea0003800000 */
[----:B---3--:R-:W-:Y:S06]  /*0cb0*/  BAR.SYNC.DEFER_BLOCKING 0x0 ;  /* 0x0000000000007b1d */ /* 0x008fec0000010000 */
[----:B------:R-:W-:Y:S02]  /*0cc0*/  BSSY B3, `(.L_x_30) ;  /* 0x000000b000037945 */ /* 0x000fe40003800000 */
[----:B------:R-:W-:Y:S06]  /*0cd0*/  BAR.SYNC.DEFER_BLOCKING 0x0 ;  /* 0x0000000000007b1d */ /* 0x000fec0000010000 */
[----:B------:R3:W-:Y:S01]  /*0ce0*/  @!P0 STS [R14], RZ ;  /* 0x000000ff0e008388 */ /* 0x0007e20000000800 */
[----:B------:R-:W-:Y:S01]  /*0cf0*/  NOP ;  /* 0x0000000000007918 */ /* 0x000fe20000000000 */
[----:B------:R-:W-:Y:S05]  /*0d00*/  @P2 BRA `(.L_x_31) ;  /* 0x0000000000182947 */ /* 0x000fea0003800000 */
[----:B--2-4-:R-:W2:Y:S01]  /*0d10*/  LDS R4, [UR8+0x8] ;  /* 0x00000808ff047984 */ /* 0x014ea20008000800 */
[----:B------:R-:W4:Y:S01]  /*0d20*/  LDC.64 R10, c[0x0][0x220] ;  /* 0x00008800ff0a7b82 */ /* 0x000f220000000a00 */
[----:B------:R-:W-:Y:S02]  /*0d30*/  IMAD.MOV.U32 R5, RZ, RZ, 0x70 ;  /* 0x00000070ff057424 */ /* 0x000fe400078e00ff */
[----:B----4-:R4:W-:Y:S03]  /*0d40*/  STS.64 [UR8], R10 ;  /* 0x0000000aff007988 */ /* 0x0109e60008000a08 */
[----:B--2---:R-:W-:-:S05]  /*0d50*/  LOP3.LUT R4, R4, 0x10, R5, 0xd8, !PT ;  /* 0x0000001004047812 */ /* 0x004fca00078ed805 */
[----:B------:R4:W-:Y:S02]  /*0d60*/  STS [UR8+0x8], R4 ;  /* 0x00000804ff007988 */ /* 0x0009e40008000808 */
.L_x_31:
[----:B--2---:R-:W-:Y:S05]  /*0d70*/  BSYNC B3 ;  /* 0x0000000000037941 */ /* 0x004fea0003800000 */
.L_x_30:
[----:B------:R-:W-:Y:S04]  /*0d80*/  BSSY B4, `(.L_x_32) ;  /* 0x0000011000047945 */ /* 0x000fe80003800000 */
[----:B------:R-:W-:Y:S04]  /*0d90*/  BSSY B3, `(.L_x_33) ;  /* 0x000000e000037945 */ /* 0x000fe80003800000 */
[----:B------:R-:W-:Y:S05]  /*0da0*/  @P2 BRA `(.L_x_34) ;  /* 0x0000000000242947 */ /* 0x000fea0003800000 */
[----:B----4-:R-:W2:Y:S01]  /*0db0*/  LDS R4, [UR8+0x34] ;  /* 0x00003408ff047984 */ /* 0x010ea20008000800 */
[----:B------:R-:W-:-:S05]  /*0dc0*/  IMAD.MOV.U32 R5, RZ, RZ, 0x3f000000 ;  /* 0x3f000000ff057424 */ /* 0x000fca00078e00ff */
[----:B--2---:R-:W-:-:S05]  /*0dd0*/  LOP3.LUT R4, R4, 0xff000000, R5, 0xb8, !PT ;  /* 0xff00000004047812 */ /* 0x004fca00078eb805 */
[----:B------:R2:W-:Y:S01]  /*0de0*/  STS [UR8+0x34], R4 ;  /* 0x00003404ff007988 */ /* 0x0005e20008000808 */
[----:B------:R-:W-:Y:S05]  /*0df0*/  @P2 BRA `(.L_x_35) ;  /* 0x00000000001c2947 */ /* 0x000fea0003800000 */
[----:B--2---:R-:W2:Y:S01]  /*0e00*/  LDS R4, [UR8+0x38] ;  /* 0x00003808ff047984 */ /* 0x004ea20008000800 */
[----:B------:R-:W-:-:S05]  /*0e10*/  IMAD.MOV.U32 R5, RZ, RZ, 0x3f ;  /* 0x0000003fff057424 */ /* 0x000fca00078e00ff */
[----:B--2---:R-:W-:-:S05]  /*0e20*/  LOP3.LUT R4, R4, 0xff, R5, 0xb8, !PT ;  /* 0x000000ff04047812 */ /* 0x004fca00078eb805 */
[----:B------:R2:W-:Y:S02]  /*0e30*/  STS [UR8+0x38], R4 ;  /* 0x00003804ff007988 */ /* 0x0005e40008000808 */
.L_x_34:
[----:B------:R-:W-:Y:S05]  /*0e40*/  @P2 BREAK B3 ;  /* 0x0000000000032942 */ /* 0x000fea0003800000 */
[----:B------:R-:W-:Y:S05]  /*0e50*/  @P2 BRA `(.L_x_36) ;  /* 0x00000000000c2947 */ /* 0x000fea0003800000 */
[----:B------:R1:W-:Y:S02]  /*0e60*/  STS [UR8+0x20], R3 ;  /* 0x00002003ff007988 */ /* 0x0003e40008000808 */
.L_x_35:
[----:B------:R-:W-:Y:S05]  /*0e70*/  BSYNC B3 ;  /* 0x0000000000037941 */ /* 0x000fea0003800000 */
.L_x_33:
[----:B------:R1:W-:Y:S02]  /*0e80*/  @!P2 STS [UR8+0x24], R2 ;  /* 0x00002402ff00a988 */ /* 0x0003e40008000808 */
.L_x_36:
[----:B------:R-:W-:Y:S05]  /*0e90*/  BSYNC B4 ;  /* 0x0000000000047941 */ /* 0x000fea0003800000 */
.L_x_32:
[----:B------:R-:W-:Y:S05]  /*0ea0*/  WARPSYNC.ALL ;  /* 0x0000000000007948 */ /* 0x000fea0003800000 */
[----:B------:R-:W-:Y:S04]  /*0eb0*/  BSSY B4, `(.L_x_37) ;  /* 0x000000e000047945 */ /* 0x000fe80003800000 */
[----:B------:R-:W-:Y:S05]  /*0ec0*/  @P2 BRA `(.L_x_38) ;  /* 0x0000000000302947 */ /* 0x000fea0003800000 */
[----:B-1----:R-:W1:Y:S01]  /*0ed0*/  LDS R3, [UR8+0x34] ;  /* 0x00003408ff037984 */ /* 0x002e620008000800 */
[----:B--2-4-:R-:W2:Y:S03]  /*0ee0*/  LDC.64 R4, c[0x0][0x248] ;  /* 0x00009200ff047b82 */ /* 0x014ea60000000a00 */
[----:B------:R-:W4:Y:S01]  /*0ef0*/  LDS R2, [UR8+0x1c] ;  /* 0x00001c08ff027984 */ /* 0x000f220008000800 */
[C---:B--2---:R-:W-:Y:S01]  /*0f00*/  SHF.L.U64.HI R5, R4.reuse, 0x1, R5 ;  /* 0x0000000104057819 */ /* 0x044fe20000010205 */
[----:B------:R-:W-:-:S03]  /*0f10*/  IMAD.SHL.U32 R4, R4, 0x2, RZ ;  /* 0x0000000204047824 */ /* 0x000fc600078e00ff */
[--C-:B------:R-:W-:Y:S02]  /*0f20*/  SHF.R.U32.HI R9, RZ, 0x4, R5.reuse ;  /* 0x00000004ff097819 */ /* 0x100fe40000011605 */
[----:B------:R-:W-:-:S05]  /*0f30*/  SHF.R.U64 R4, R4, 0x4, R5 ;  /* 0x0000000404047819 */ /* 0x000fca0000001205 */
[----:B------:R2:W-:Y:S01]  /*0f40*/  STS [UR8+0xc], R4 ;  /* 0x00000c04ff007988 */ /* 0x0005e20008000808 */
[----:B-1----:R-:W-:Y:S02]  /*0f50*/  LOP3.LUT R3, R3, 0x7, RZ, 0xb8, !PT ;  /* 0x0000000703037812 */ /* 0x002fe400078eb8ff */
[----:B----4-:R-:W-:-:S03]  /*0f60*/  LOP3.LUT R2, R2, 0xf, R9, 0xb8, !PT ;  /* 0x0000000f02027812 */ /* 0x010fc600078eb809 */
[----:B------:R2:W-:Y:S04]  /*0f70*/  STS [UR8+0x34], R3 ;  /* 0x00003403ff007988 */ /* 0x0005e80008000808 */
[----:B------:R2:W-:Y:S02]  /*0f80*/  STS [UR8+0x1c], R2 ;  /* 0x00001c02ff007988 */ /* 0x0005e40008000808 */
.L_x_38:
[----:B------:R-:W-:Y:S05]  /*0f90*/  BSYNC B4 ;  /* 0x0000000000047941 */ /* 0x000fea0003800000 */
.L_x_37:
[----:B------:R-:W-:Y:S04]  /*0fa0*/  BSSY B4, `(.L_x_39) ;  /* 0x000001a000047945 */ /* 0x000fe80003800000 */
[----:B------:R-:W-:Y:S04]  /*0fb0*/  BSSY B5, `(.L_x_40) ;  /* 0x0000015000057945 */ /* 0x000fe80003800000 */
[----:B------:R-:W-:Y:S05]  /*0fc0*/  @P2 BRA `(.L_x_41) ;  /* 0x0000000000202947 */ /* 0x000fea0003800000 */
[----:B-12---:R-:W1:Y:S02]  /*0fd0*/  LDS R2, [UR8+0x34] ;  /* 0x00003408ff027984 */ /* 0x006e640008000800 */
[----:B-1----:R-:W-:-:S05]  /*0fe0*/  LOP3.LUT R2, R2, 0x38, RZ, 0xb8, !PT ;  /* 0x0000003802027812 */ /* 0x002fca00078eb8ff */
[----:B------:R1:W-:Y:S01]  /*0ff0*/  STS [UR8+0x34], R2 ;  /* 0x00003402ff007988 */ /* 0x0003e20008000808 */
[----:B------:R-:W-:Y:S05]  /*1000*/  @P2 BRA `(.L_x_42) ;  /* 0x0000000000202947 */ /* 0x000fea0003800000 */
[----:B-1----:R-:W1:Y:S01]  /*1010*/  LDS R2, [UR8+0x8] ;  /* 0x00000808ff027984 */ /* 0x002e620008000800 */
[----:B------:R-:W-:-:S05]  /*1020*/  IMAD.MOV.U32 R3, RZ, RZ, 0x780 ;  /* 0x00000780ff037424 */ /* 0x000fca00078e00ff */
[----:B-1----:R-:W-:-:S05]  /*1030*/  LOP3.LUT R2, R2, 0x300, R3, 0xd8, !PT ;  /* 0x0000030002027812 */ /* 0x002fca00078ed803 */
[----:B------:R1:W-:Y:S02]  /*1040*/  STS [UR8+0x8], R2 ;  /* 0x00000802ff007988 */ /* 0x0003e40008000808 */
.L_x_41:
[----:B------:R-:W-:Y:S05]  /*1050*/  @P2 BRA `(.L_x_43) ;  /* 0x0000000000282947 */ /* 0x000fea0003800000 */
[----:B-12---:R-:W1:Y:S02]  /*1060*/  LDS R2, [UR8+0x8] ;  /* 0x00000808ff027984 */ /* 0x006e640008000800 */
[----:B-1----:R-:W-:-:S05]  /*1070*/  LOP3.LUT R2, R2, 0x1800, RZ, 0xb8, !PT ;  /* 0x0000180002027812 */ /* 0x002fca00078eb8ff */
[----:B------:R2:W-:Y:S02]  /*1080*/  STS [UR8+0x8], R2 ;  /* 0x00000802ff007988 */ /* 0x0005e40008000808 */
.L_x_42:
[----:B------:R-:W-:Y:S05]  /*1090*/  @P2 BREAK B5 ;  /* 0x0000000000052942 */ /* 0x000fea0003800000 */
[----:B------:R-:W-:Y:S05]  /*10a0*/  @P2 BRA `(.L_x_44) ;  /* 0x0000000000242947 */ /* 0x000fea0003800000 */
[----:B-12---:R-:W1:Y:S01]  /*10b0*/  LDS R2, [UR8+0x8] ;  /* 0x00000808ff027984 */ /* 0x006e620008000800 */
[----:B------:R-:W-:-:S05]  /*10c0*/  IMAD.MOV.U32 R3, RZ, RZ, 0x6000 ;  /* 0x00006000ff037424 */ /* 0x000fca00078e00ff */
[----:B-1----:R-:W-:-:S04]  /*10d0*/  LOP3.LUT R2, R2, 0x6000, R3, 0xd8, !PT ;  /* 0x0000600002027812 */ /* 0x002fc800078ed803 */
[----:B------:R-:W-:-:S05]  /*10e0*/  LOP3.LUT R2, R2, 0x400000, RZ, 0xb8, !PT ;  /* 0x0040000002027812 */ /* 0x000fca00078eb8ff */
[----:B------:R1:W-:Y:S02]  /*10f0*/  STS [UR8+0x8], R2 ;  /* 0x00000802ff007988 */ /* 0x0003e40008000808 */
.L_x_43:
[----:B------:R-:W-:Y:S05]  /*1100*/  BSYNC B5 ;  /* 0x0000000000057941 */ /* 0x000fea0003800000 */
.L_x_40:
[----:B-12---:R-:W1:Y:S02]  /*1110*/  @!P2 LDS R2, [UR8+0x8] ;  /* 0x00000808ff02a984 */ /* 0x006e640008000800 */
[----:B-1----:R-:W-:-:S05]  /*1120*/  @!P2 LOP3.LUT R2, R2, 0x8000, RZ, 0xb8, !PT ;  /* 0x000080000202a812 */ /* 0x002fca00078eb8ff */
[----:B------:R1:W-:Y:S02]  /*1130*/  @!P2 STS [UR8+0x8], R2 ;  /* 0x00000802ff00a988 */ /* 0x0003e40008000808 */
.L_x_44:
[----:B------:R-:W-:Y:S05]  /*1140*/  BSYNC B4 ;  /* 0x0000000000047941 */ /* 0x000fea0003800000 */
.L_x_39:
[----:B------:R-:W-:Y:S05]  /*1150*/  WARPSYNC.ALL ;  /* 0x0000000000007948 */ /* 0x000fea0003800000 */
[----:B------:R-:W-:Y:S01]  /*1160*/  UIADD3 UR4, UR4, 0x100, URZ ;  /* 0x0000010004047890 */ /* 0x000fe2000fffe03f */
[----:B------:R-:W-:Y:S02]  /*1170*/  ISETP.GE.AND P1, PT, R8, 0x1, PT ;  /* 0x000000010800780c */ /* 0x000fe40003f26270 */
[----:B------:R-:W-:Y:S02]  /*1180*/  CS2R R24, SRZ ;  /* 0x0000000000187805 */ /* 0x000fe4000001ff00 */
[----:B------:R-:W-:Y:S01]  /*1190*/  CS2R R26, SRZ ;  /* 0x00000000001a7805 */ /* 0x000fe2000001ff00 */
[----:B------:R-:W-:Y:S01]  /*11a0*/  UIADD3 UR20, UP0, UR4, UR20, URZ ;  /* 0x0000001404147290 */ /* 0x000fe2000ff1e03f */
[----:B------:R-:W-:-:S03]  /*11b0*/  IMAD.MOV.U32 R28, RZ, RZ, RZ ;  /* 0x000000ffff1c7224 */ /* 0x000fc600078e00ff */
[----:B------:R-:W-:Y:S01]  /*11c0*/  ULEA.HI.X.SX32 UR37, UR4, UR21, 0x1, UP0 ;  /* 0x0000001504257291 */ /* 0x000fe200080f0e3f */
[----:B------:R-:W-:Y:S11]  /*11d0*/  @P0 BRA `(.L_x_45) ;  /* 0x00000000002c0947 */ /* 0x000ff60003800000 */
[----:B-12---:R-:W4:Y:S01]  /*11e0*/  S2R R2, SR_LANEID ;  /* 0x0000000000027919 */ /* 0x006f220000000000 */
[----:B------:R-:W-:Y:S05]  /*11f0*/  WARPSYNC.ALL ;  /* 0x0000000000007948 */ /* 0x000fea0003800000 */
[----:B----4-:R-:W-:-:S05]  /*1200*/  IMAD.SHL.U32 R4, R2, 0x4, RZ ;  /* 0x0000000402047824 */ /* 0x010fca00078e00ff */
[----:B------:R-:W1:Y:S01]  /*1210*/  LDS R5, [R4+UR8] ;  /* 0x0000000804057984 */ /* 0x000e620008000800 */
[----:B------:R-:W-:Y:S01]  /*1220*/  IADD3 R2, P3, R4, UR20, RZ ;  /* 0x0000001404027c10 */ /* 0x000fe2000ff7e0ff */
[----:B------:R-:W-:-:S04]  /*1230*/  UMOV UR21, UR37 ;  /* 0x0000002500157c82 */ /* 0x000fc80008000000 */
[----:B------:R-:W-:-:S05]  /*1240*/  IMAD.X R3, RZ, RZ, UR37, P3 ;  /* 0x00000025ff037e24 */ /* 0x000fca00098e06ff */
[----:B-1----:R1:W2:Y:S01]  /*1250*/  ATOMG.E.EXCH.STRONG.GPU PT, RZ, [R2], R5 ;  /* 0x0000000502ff73a8 */ /* 0x0022a200041ee100 */
[----:B------:R-:W-:-:S04]  /*1260*/  DEPBAR {5,4,3,2,1,0} ;  /* 0x0000003f0000791a */ /* 0x000fc80000000000 */
[----:B------:R1:W-:Y:S01]  /*1270*/  UTMACCTL.IV [UR20] ;  /* 0x00000000140079b9 */ /* 0x0003e20008000000 */
[----:B------:R-:W-:Y:S01]  /*1280*/  NOP ;  /* 0x0000000000007918 */ /* 0x000fe20000000000 */
.L_x_45:
[----:B------:R-:W-:Y:S05]  /*1290*/  @P0 BRA `(.L_x_46) ;  /* 0x00000000000c0947 */ /* 0x000fea0003800000 */
[----:B------:R0:W-:Y:S01]  /*12a0*/  UTMACMDFLUSH ;  /* 0x00000000000079b7 */ /* 0x0001e20000000000 */
[----:B------:R-:W-:Y:S05]  /*12b0*/  @P0 BRA `(.L_x_46) ;  /* 0x0000000000040947 */ /* 0x000fea0003800000 */
[----:B------:R-:W-:-:S04]  /*12c0*/  DEPBAR.LE SB0, 0x0 ;  /* 0x000080000000791a */ /* 0x000fc80000000000 */
.L_x_46:
[----:B------:R-:W-:Y:S05]  /*12d0*/  WARPSYNC.ALL ;  /* 0x0000000000007948 */ /* 0x000fea0003800000 */
[----:B--2---:R-:W-:Y:S01]  /*12e0*/  BAR.SYNC.DEFER_BLOCKING 0x0 ;  /* 0x0000000000007b1d */ /* 0x004fe20000010000 */
[----:B------:R-:W-:Y:S01]  /*12f0*/  USHF.L.U32 UR11, UR36, 0x6, URZ ;  /* 0x00000006240b7899 */ /* 0x000fe2000800063f */
[----:B------:R-:W-:Y:S01]  /*1300*/  IMAD.MOV.U32 R29, RZ, RZ, RZ ;  /* 0x000000ffff1d7224 */ /* 0x000fe200078e00ff */
[----:B------:R-:W-:Y:S01]  /*1310*/  USHF.L.U32 UR27, UR23, 0x6, URZ ;  /* 0x00000006171b7899 */ /* 0x000fe2000800063f */
[----:B------:R-:W-:Y:S02]  /*1320*/  CS2R R30, SRZ ;  /* 0x00000000001e7805 */ /* 0x000fe4000001ff00 */
[----:B------:R-:W-:Y:S01]  /*1330*/  CS2R R32, SRZ ;  /* 0x0000000000207805 */ /* 0x000fe2000001ff00 */
[----:B------:R-:W-:Y:S01]  /*1340*/  VOTEU.ALL UP0, P2 ;  /* 0x00000000003f7886 */ /* 0x000fe20001000000 */
[----:B------:R-:W-:Y:S01]  /*1350*/  UMOV UR4, 0x1 ;  /* 0x0000000100047882 */ /* 0x000fe20000000000 */
[----:B------:R-:W-:-:S02]  /*1360*/  CS2R R34, SRZ ;  /* 0x0000000000227805 */ /* 0x000fc4000001ff00 */
[----:B------:R-:W-:Y:S02]  /*1370*/  CS2R R36, SRZ ;  /* 0x0000000000247805 */ /* 0x000fe4000001ff00 */
[----:B------:R-:W-:Y:S01]  /*1380*/  CS2R R38, SRZ ;  /* 0x0000000000267805 */ /* 0x000fe2000001ff00 */
[----:B------:R-:W-:-:S04]  /*1390*/  @!UP0 UIADD3 UR4, -UR4, 0x100000, URZ ;  /* 0x0010000004048890 */ /* 0x000fc8000fffe13f */
[----:B------:R-:W-:Y:S02]  /*13a0*/  @!UP0 USHF.L.U32 UR5, UR4, 0xb, URZ ;  /* 0x0000000b04058899 */ /* 0x000fe4000800063f */
[----:B------:R-:W-:Y:S01]  /*13b0*/  @!UP0 USHF.L.U32 UR4, UR4, 0x1, URZ ;  /* 0x0000000104048899 */ /* 0x000fe2000800063f */
[----:B------:R-:W-:Y:S01]  /*13c0*/  CS2R R40, SRZ ;  /* 0x0000000000287805 */ /* 0x000fe2000001ff00 */
[----:B------:R-:W-:Y:S01]  /*13d0*/  VOTEU.ALL UP0, P2 ;  /* 0x00000000003f7886 */ /* 0x000fe20001000000 */
[----:B------:R-:W-:Y:S02]  /*13e0*/  CS2R R42, SRZ ;  /* 0x00000000002a7805 */ /* 0x000fe4000001ff00 */
[----:B------:R-:W-:Y:S02]  /*13f0*/  CS2R R44, SRZ ;  /* 0x00000000002c7805 */ /* 0x000fe4000001ff00 */
[----:B------:R-:W-:Y:S02]  /*1400*/  CS2R R46, SRZ ;  /* 0x00000000002e7805 */ /* 0x000fe4000001ff00 */
[----:B------:R-:W-:-:S02]  /*1410*/  CS2R R48, SRZ ;  /* 0x0000000000307805 */ /* 0x000fc4000001ff00 */
[----:B------:R-:W-:Y:S02]  /*1420*/  CS2R R50, SRZ ;  /* 0x0000000000327805 */ /* 0x000fe4000001ff00 */
[----:B------:R-:W-:Y:S02]  /*1430*/  CS2R R52, SRZ ;  /* 0x0000000000347805 */ /* 0x000fe4000001ff00 */
[----:B------:R-:W-:Y:S01]  /*1440*/  CS2R R54, SRZ ;  /* 0x0000000000367805 */ /* 0x000fe2000001ff00 */
[----:B------:R-:W2:Y:S02]  /*1450*/  FENCE.VIEW.ASYNC.S ;  /* 0x00000000000073c6 */ /* 0x000ea40000000000 */
[----:B--2---:R2:W1:Y:S01]  /*1460*/  @!UP0 SYNCS.EXCH.64 URZ, [UR8+0x4000], UR4 ;  /* 0x00400004083f85b2 */ /* 0x0044620008000100 */
[----:B------:R-:W-:Y:S05]  /*1470*/  @!P1 BRA `(.L_x_47) ;  /* 0x0000000400409947 */ /* 0x000fea0003800000 */
[----:B-1----:R-:W-:Y:S01]  /*1480*/  USHF.R.U32.HI UR21, URZ, 0x4, UR8 ;  /* 0x000000043f157899 */ /* 0x002fe20008011608 */
[----:B------:R-:W-:Y:S01]  /*1490*/  CS2R R24, SRZ ;  /* 0x0000000000187805 */ /* 0x000fe2000001ff00 */
[----:B------:R-:W-:Y:S01]  /*14a0*/  UIADD3 UR6, UR8, 0x2000, URZ ;  /* 0x0000200008067890 */ /* 0x000fe2000fffe03f */
[----:B------:R-:W-:Y:S01]  /*14b0*/  CS2R R26, SRZ ;  /* 0x00000000001a7805 */ /* 0x000fe2000001ff00 */
[----:B------:R-:W-:Y:S01]  /*14c0*/  USGXT.U32 UR21, UR21, 0xe ;  /* 0x0000000e1515789a */ /* 0x000fe20008000000 */
[----:B------:R-:W-:Y:S01]  /*14d0*/  CS2R R28, SRZ ;  /* 0x00000000001c7805 */ /* 0x000fe2000001ff00 */
[----:B------:R-:W-:Y:S01]  /*14e0*/  USHF.R.U32.HI UR22, URZ, 0x4, UR6 ;  /* 0x000000043f167899 */ /* 0x000fe20008011606 */
[----:B------:R-:W-:Y:S01]  /*14f0*/  CS2R R30, SRZ ;  /* 0x00000000001e7805 */ /* 0x000fe2000001ff00 */
[----:B------:R-:W-:Y:S01]  /*1500*/  UIADD3 UR6, UP0, UR21, 0x2, URZ ;  /* 0x0000000215067890 */ /* 0x000fe2000ff1e03f */
[----:B------:R-:W-:Y:S01]  /*1510*/  CS2R R32, SRZ ;  /* 0x0000000000207805 */ /* 0x000fe2000001ff00 */
[----:B------:R-:W-:Y:S01]  /*1520*/  USGXT.U32 UR22, UR22, 0xe ;  /* 0x0000000e1616789a */ /* 0x000fe20008000000 */
[----:B------:R-:W-:Y:S01]  /*1530*/  CS2R R34, SRZ ;  /* 0x0000000000227805 */ /* 0x000fe2000001ff00 */
[----:B--2---:R-:W-:Y:S01]  /*1540*/  UMOV UR4, URZ ;  /* 0x0000003f00047c82 */ /* 0x004fe20008000000 */
[----:B------:R-:W-:Y:S01]  /*1550*/  UMOV UR5, URZ ;  /* 0x0000003f00057c82 */ /* 0x000fe20008000000 */
[----:B------:R-:W-:Y:S01]  /*1560*/  UIADD3.X UR7, UR4, 0x40000040, URZ, UP0, !UPT ;  /* 0x4000004004077890 */ /* 0x000fe200087fe43f */
[----:B------:R-:W-:Y:S01]  /*1570*/  CS2R R36, SRZ ;  /* 0x0000000000247805 */ /* 0x000fe2000001ff00 */
[----:B------:R-:W-:Y:S01]  /*1580*/  UIADD3 UR9, UP0, UR22, 0x2, URZ ;  /* 0x0000000216097890 */ /* 0x000fe2000ff1e03f */
[----:B------:R-:W-:-:S02]  /*1590*/  CS2R R38, SRZ ;  /* 0x0000000000267805 */ /* 0x000fc4000001ff00 */
[----:B------:R-:W-:Y:S02]  /*15a0*/  CS2R R40, SRZ ;  /* 0x0000000000287805 */ /* 0x000fe4000001ff00 */
[----:B------:R-:W-:Y:S01]  /*15b0*/  CS2R R42, SRZ ;  /* 0x00000000002a7805 */ /* 0x000fe2000001ff00 */
[----:B------:R-:W-:Y:S01]  /*15c0*/  UIADD3.X UR10, UR5, 0x40000040, URZ, UP0, !UPT ;  /* 0x40000040050a7890 */ /* 0x000fe200087fe43f */
[----:B------:R-:W-:Y:S02]  /*15d0*/  CS2R R44, SRZ ;  /* 0x00000000002c7805 */ /* 0x000fe4000001ff00 */
[----:B------:R-:W-:Y:S02]  /*15e0*/  CS2R R46, SRZ ;  /* 0x00000000002e7805 */ /* 0x000fe4000001ff00 */
[----:B------:R-:W-:Y:S01]  /*15f0*/  CS2R R48, SRZ ;  /* 0x0000000000307805 */ /* 0x000fe2000001ff00 */
[----:B------:R-:W-:Y:S01]  /*1600*/  UMOV UR4, UR6 ;  /* 0x0000000600047c82 */ /* 0x000fe20008000000 */
[----:B------:R-:W-:Y:S01]  /*1610*/  UMOV UR5, UR7 ;  /* 0x0000000700057c82 */ /* 0x000fe20008000000 */
[----:B------:R-:W-:-:S02]  /*1620*/  CS2R R50, SRZ ;  /* 0x0000000000327805 */ /* 0x000fc4000001ff00 */
[----:B------:R-:W-:Y:S02]  /*1630*/  CS2R R52, SRZ ;  /* 0x0000000000347805 */ /* 0x000fe4000001ff00 */
[----:B------:R-:W-:Y:S01]  /*1640*/  CS2R R54, SRZ ;  /* 0x0000000000367805 */ /* 0x000fe2000001ff00 */
[----:B------:R-:W-:Y:S01]  /*1650*/  UMOV UR6, UR9 ;  /* 0x0000000900067c82 */ /* 0x000fe20008000000 */
[----:B------:R-:W-:Y:S01]  /*1660*/  UMOV UR7, UR10 ;  /* 0x0000000a00077c82 */ /* 0x000fe20008000000 */
[----:B------:R-:W-:Y:S02]  /*1670*/  UIADD3.64 UR28, UR4, 0x2, URZ ;  /* 0x00000002041c7897 */ /* 0x000fe4000fffe03f */
[----:B------:R-:W-:Y:S02]  /*1680*/  UIADD3.64 UR32, UR4, 0x4, URZ ;  /* 0x0000000404207897 */ /* 0x000fe4000fffe03f */
[----:B------:R-:W-:Y:S02]  /*1690*/  UIADD3.64 UR30, UR6, 0x2, URZ ;  /* 0x00000002061e7897 */ /* 0x000fe4000fffe03f */
[----:B------:R-:W-:Y:S01]  /*16a0*/  UIADD3.64 UR34, UR6, 0x4, URZ ;  /* 0x0000000406227897 */ /* 0x000fe2000fffe03f */
[----:B------:R-:W-:-:S11]  /*16b0*/  UMOV UR10, URZ ;  /* 0x0000003f000a7c82 */ /* 0x000fd60008000000 */
.L_x_49:
[----:B------:R-:W-:Y:S01]  /*16c0*/  BAR.SYNC.DEFER_BLOCKING 0x0 ;  /* 0x0000000000007b1d */ /* 0x000fe20000010000 */
[----:B------:R-:W-:Y:S01]  /*16d0*/  @!P2 IMAD.MOV.U32 R2, RZ, RZ, 0x4000 ;  /* 0x00004000ff02a424 */ /* 0x000fe200078e00ff */
[----:B------:R-:W-:Y:S02]  /*16e0*/  ELECT P0, URZ, PT ;  /* 0x00000000003f782f */ /* 0x000fe40003800000 */
[----:B------:R-:W-:Y:S02]  /*16f0*/  ELECT P1, URZ, PT ;  /* 0x00000000003f782f */ /* 0x000fe40003820000 */
[C---:B------:R-:W-:Y:S01]  /*1700*/  ISETP.LT.U32.AND P0, PT, R6.reuse, 0x20, P0 ;  /* 0x000000200600780c */ /* 0x040fe20000701070 */
[----:B------:R-:W-:Y:S01]  /*1710*/  UMOV UR26, UR10 ;  /* 0x0000000a001a7c82 */ /* 0x000fe20008000000 */
[----:B------:R-:W-:-:S11]  /*1720*/  ISETP.LT.U32.AND P1, PT, R6, 0x20, P1 ;  /* 0x000000200600780c */ /* 0x000fd60000f21070 */
[----:B------:R-:W-:Y:S01]  /*1730*/  VOTEU.ANY UP0, P0 ;  /* 0x00000000003f7886 */ /* 0x000fe20000000100 */
[----:B------:R-:W-:Y:S01]  /*1740*/  VOTEU.ANY UP2, P0 ;  /* 0x00000000003f7886 */ /* 0x000fe20000040100 */
[----:B------:R-:W-:Y:S01]  /*1750*/  VOTEU.ANY UP1, P1 ;  /* 0x00000000003f7886 */ /* 0x000fe20000820100 */
[----:B------:R-:W-:Y:S01]  /*1760*/  VOTEU.ANY UP3, P1 ;  /* 0x00000000003f7886 */ /* 0x000fe20000860100 */
[----:B------:R1:W-:Y:S01]  /*1770*/  @!P2 SYNCS.ARRIVE.TRANS64 RZ, [UR8+0x4000], R2 ;  /* 0x00400002ffffa9a7 */ /* 0x0003e20008000008 */
[----:B------:R2:W-:Y:S06]  /*1780*/  MEMBAR.ALL.CTA ;  /* 0x0000000000007992 */ /* 0x0005ec0000008000 */
[----:B--2---:R-:W2:Y:S01]  /*1790*/  FENCE.VIEW.ASYNC.S ;  /* 0x00000000000073c6 */ /* 0x004ea20000000000 */
[----:B------:R-:W-:Y:S01]  /*17a0*/  @UP0 UIADD3 UR9, UR8, 0x4000, URZ ;  /* 0x0000400008090890 */ /* 0x000fe2000fffe03f */
[----:B------:R-:W-:Y:S01]  /*17b0*/  @UP0 UMOV UR12, UR16 ;  /* 0x00000010000c0c82 */ /* 0x000fe20008000000 */
[----:B------:R-:W-:Y:S01]  /*17c0*/  @UP0 UMOV UR13, UR17 ;  /* 0x00000011000d0c82 */ /* 0x000fe20008000000 */
[----:B------:R-:W-:-:S02]  /*17d0*/  @UP1 UIADD3 UR24, UR8, 0x2000, URZ ;  /* 0x0000200008181890 */ /* 0x000fc4000fffe03f */
[----:B------:R-:W-:Y:S01]  /*17e0*/  @UP1 UIADD3 UR25, UR8, 0x4000, URZ ;  /* 0x0000400008191890 */ /* 0x000fe2000fffe03f */
[----:B-1----:R-:W-:Y:S01]  /*17f0*/  SHF.L.U32 R2, R7, 0x1f, RZ ;  /* 0x0000001f07027819 */ /* 0x002fe200000006ff */
[----:B------:R-:W-:Y:S01]  /*1800*/  @UP1 UMOV UR14, UR18 ;  /* 0x00000012000e1c82 */ /* 0x000fe20008000000 */
[----:B------:R-:W-:Y:S01]  /*1810*/  @UP1 UMOV UR15, UR19 ;  /* 0x00000013000f1c82 */ /* 0x000fe20008000000 */
[----:B--2---:R-:W-:Y:S06]  /*1820*/  BAR.SYNC.DEFER_BLOCKING 0x0 ;  /* 0x0000000000007b1d */ /* 0x004fec0000010000 */
[----:B------:R1:W-:Y:S02]  /*1830*/  @UP2 UTMALDG.2D [UR8], [UR12] ;  /* 0x000000080c0025b4 */ /* 0x0003e40008008000 */
[----:B------:R-:W-:Y:S06]  /*1840*/  BAR.SYNC.DEFER_BLOCKING 0x0 ;  /* 0x0000000000007b1d */ /* 0x000fec0000010000 */
[----:B------:R1:W-:Y:S02]  /*1850*/  @UP3 UTMALDG.2D [UR24], [UR14] ;  /* 0x000000180e0035b4 */ /* 0x0003e40008008000 */
[----:B------:R-:W-:Y:S06]  /*1860*/  BAR.SYNC.DEFER_BLOCKING 0x0 ;  /* 0x0000000000007b1d */ /* 0x000fec0000010000 */
[----:B------:R-:W2:Y:S02]  /*1870*/  SYNCS.PHASECHK.TRANS64.TRYWAIT P0, [UR8+0x4000], R2 ;  /* 0x00400002ff0075a7 */ /* 0x000ea40008000148 */
[----:B-12---:R-:W-:Y:S05]  /*1880*/  @!P0 BRA `(.L_x_48) ;  /* 0x0000000400148947 */ /* 0x006fea0003800000 */
.L_x_50:
[----:B------:R-:W-:Y:S02]  /*1890*/  WARPGROUP.DEPBAR.LE gsb0, 0x0 ;  /* 0x00008000000079c5 */ /* 0x000fe40000010000 */
[----:B------:R-:W-:Y:S01]  /*18a0*/  WARPGROUP.ARRIVE ;  /* 0x00000000000079c5 */ /* 0x000fe20000000000 */
[----:B------:R-:W-:Y:S01]  /*18b0*/  UMOV UR12, UR21 ;  /* 0x00000015000c7c82 */ /* 0x000fe20008000000 */
[----:B------:R-:W-:Y:S01]  /*18c0*/  UMOV UR13, 0x40000040 ;  /* 0x40000040000d7882 */ /* 0x000fe20000000000 */
[----:B------:R-:W-:Y:S01]  /*18d0*/  UMOV UR14, UR22 ;  /* 0x00000016000e7c82 */ /* 0x000fe20008000000 */
[----:B------:R-:W-:Y:S01]  /*18e0*/  UMOV UR15, 0x40000040 ;  /* 0x40000040000f7882 */ /* 0x000fe20000000000 */
[----:B------:R-:W1:Y:S01]  /*18f0*/  LDC R2, c[0x0][0x230] ;  /* 0x00008c00ff027b82 */ /* 0x000e620000000800 */
[----:B------:R-:W-:Y:S01]  /*1900*/  HGMMA.64x64x16.F32 R24, gdesc[UR12], R24 ;  /* 0x00e000000c1879f0 */ /* 0x000fe20008700818 */
[----:B------:R-:W-:Y:S01]  /*1910*/  UIADD3 UR10, UR10, 0x40, URZ ;  /* 0x000000400a0a7890 */ /* 0x000fe2000fffe03f */
[----:B------:R-:W-:-:S05]  /*1920*/  LOP3.LUT R7, R7, 0x1, RZ, 0x3c, !PT ;  /* 0x0000000107077812 */ /* 0x000fca00078e3cff */
[----:B-1----:R-:W-:Y:S01]  /*1930*/  ISETP.LE.AND P0, PT, R2, UR10, PT ;  /* 0x0000000a02007c0c */ /* 0x002fe2000bf03270 */
[----:B------:R-:W-:Y:S04]  /*1940*/  HGMMA.64x64x16.F32 R24, gdesc[UR4], R24 ;  /* 0x00e00000041879f0 */ /* 0x000fe80008700818 */
[----:B------:R-:W-:Y:S04]  /*1950*/  HGMMA.64x64x16.F32 R24, gdesc[UR28], R24 ;  /* 0x00e000001c1879f0 */ /* 0x000fe80008700818 */
[----:B------:R-:W-:Y:S04]  /*1960*/  HGMMA.64x64x16.F32 R24, gdesc[UR32], R24, gsb0 ;  /* 0x00e00000201879f0 */ /* 0x000fe80008000818 */
[----:B------:R-:W-:Y:S05]  /*1970*/  @!P0 BRA `(.L_x_49) ;  /* 0xfffffffc00508947 */ /* 0x000fea000383ffff */
.L_x_47:
[C---:B-1----:R-:W-:Y:S01]  /*1980*/  IMAD.SHL.U32 R2, R0.reuse, 0x80, RZ ;  /* 0x0000008000027824 */ /* 0x042fe200078e00ff */
[----:B------:R-:W-:Y:S02]  /*1990*/  WARPGROUP.DEPBAR.LE gsb0, 0x0 ;  /* 0x00008000000079c5 */ /* 0x000fe40000010000 */
[----:B------:R-:W-:Y:S01]  /*19a0*/  IMAD.SHL.U32 R3, R0, 0x40, RZ ;  /* 0x0000004000037824 */ /* 0x000fe200078e00ff */
[----:B------:R-:W-:Y:S01]  /*19b0*/  BAR.SYNC.DEFER_BLOCKING 0x0 ;  /* 0x0000000000007b1d */ /* 0x000fe20000010000 */
[----:B------:R-:W-:Y:S02]  /*19c0*/  LOP3.LUT R2, R2, 0x780, RZ, 0xc0, !PT ;  /* 0x0000078002027812 */ /* 0x000fe400078ec0ff */
[----:B------:R-:W-:Y:S02]  /*19d0*/  ELECT P0, URZ, PT ;  /* 0x00000000003f782f */ /* 0x000fe40003800000 */
[----:B------:R-:W-:Y:S02]  /*19e0*/  F2FP.F16.F32.PACK_AB R24, R25, R24 ;  /* 0x000000181918723e */ /* 0x000fe400000000ff */
[----:B----4-:R-:W-:Y:S01]  /*19f0*/  LOP3.LUT R4, R2, 0x1800, R3, 0xf8, !PT ;  /* 0x0000180002047812 */ /* 0x010fe200078ef803 */
[----:B------:R-:W-:Y:S01]  /*1a00*/  IMAD.SHL.U32 R2, R0, 0x10, RZ ;  /* 0x0000001000027824 */ /* 0x000fe200078e00ff */
[----:B------:R-:W-:Y:S01]  /*1a10*/  F2FP.F16.F32.PACK_AB R25, R27, R26 ;  /* 0x0000001a1b19723e */ /* 0x000fe200000000ff */
[----:B------:R-:W-:Y:S01]  /*1a20*/  UMOV UR9, UR27 ;  /* 0x0000001b00097c82 */ /* 0x000fe20008000000 */
[----:B------:R-:W-:Y:S01]  /*1a30*/  F2FP.F16.F32.PACK_AB R32, R33, R32 ;  /* 0x000000202120723e */ /* 0x000fe200000000ff */
[----:B------:R-:W-:Y:S01]  /*1a40*/  UMOV UR10, UR11 ;  /* 0x0000000b000a7c82 */ /* 0x000fe20008000000 */
[----:B------:R-:W-:-:S02]  /*1a50*/  LOP3.LUT R3, R2, 0x70, RZ, 0xc0, !PT ;  /* 0x0000007002037812 */ /* 0x000fc400078ec0ff */
[----:B------:R-:W-:Y:S02]  /*1a60*/  F2FP.F16.F32.PACK_AB R26, R29, R28 ;  /* 0x0000001c1d1a723e */ /* 0x000fe400000000ff */
[----:B------:R-:W-:Y:S02]  /*1a70*/  LOP3.LUT R3, R3, 0x10, R0, 0x78, !PT ;  /* 0x0000001003037812 */ /* 0x000fe400078e7800 */
[----:B------:R-:W-:Y:S02]  /*1a80*/  F2FP.F16.F32.PACK_AB R27, R31, R30 ;  /* 0x0000001e1f1b723e */ /* 0x000fe400000000ff */
[----:B------:R-:W-:Y:S02]  /*1a90*/  LOP3.LUT R3, R4, R3, RZ, 0xfc, !PT ;  /* 0x0000000304037212 */ /* 0x000fe400078efcff */
[----:B------:R-:W-:Y:S02]  /*1aa0*/  F2FP.F16.F32.PACK_AB R33, R35, R34 ;  /* 0x000000222321723e */ /* 0x000fe400000000ff */
[C---:B------:R-:W-:Y:S01]  /*1ab0*/  LOP3.LUT R2, R3.reuse, 0x20, RZ, 0x3c, !PT ;  /* 0x0000002003027812 */ /* 0x040fe200078e3cff */
[C---:B------:R-:W-:Y:S01]  /*1ac0*/  VIADD R0, R3.reuse, UR8 ;  /* 0x0000000803007c36 */ /* 0x040fe20008000000 */
[C---:B------:R-:W-:Y:S01]  /*1ad0*/  LOP3.LUT R4, R3.reuse, 0x40, RZ, 0x3c, !PT ;  /* 0x0000004003047812 */ /* 0x040fe200078e3cff */
[----:B------:R-:W1:Y:S01]  /*1ae0*/  @!P2 SYNCS.CCTL.IV [UR8+0x4000] ;  /* 0x00400000ff00a9b1 */ /* 0x000e620008000008 */
[----:B------:R-:W-:Y:S01]  /*1af0*/  LOP3.LUT R3, R3, 0x60, RZ, 0x3c, !PT ;  /* 0x0000006003037812 */ /* 0x000fe200078e3cff */
[----:B------:R-:W-:Y:S01]  /*1b00*/  VIADD R2, R2, UR8 ;  /* 0x0000000802027c36 */ /* 0x000fe20008000000 */
[----:B------:R-:W-:Y:S01]  /*1b10*/  F2FP.F16.F32.PACK_AB R40, R41, R40 ;  /* 0x000000282928723e */ /* 0x000fe200000000ff */
[----:B------:R-:W-:Y:S01]  /*1b20*/  VIADD R4, R4, UR8 ;  /* 0x0000000804047c36 */ /* 0x000fe20008000000 */
[----:B------:R-:W-:Y:S01]  /*1b30*/  F2FP.F16.F32.PACK_AB R34, R37, R36 ;  /* 0x000000242522723e */ /* 0x000fe200000000ff */
[----:B------:R-:W-:Y:S01]  /*1b40*/  VIADD R3, R3, UR8 ;  /* 0x0000000803037c36 */ /* 0x000fe20008000000 */
[----:B------:R-:W-:Y:S01]  /*1b50*/  F2FP.F16.F32.PACK_AB R35, R39, R38 ;  /* 0x000000262723723e */ /* 0x000fe200000000ff */
[----:B-1----:R-:W-:Y:S01]  /*1b60*/  STSM.16.M88.4 [R0], R24 ;  /* 0x0000001800007844 */ /* 0x002fe20000000200 */
[----:B------:R-:W-:-:S02]  /*1b70*/  F2FP.F16.F32.PACK_AB R41, R43, R42 ;  /* 0x0000002a2b29723e */ /* 0x000fc400000000ff */
[----:B------:R-:W-:Y:S01]  /*1b80*/  F2FP.F16.F32.PACK_AB R48, R49, R48 ;  /* 0x000000303130723e */ /* 0x000fe200000000ff */
[----:B------:R-:W-:Y:S01]  /*1b90*/  STSM.16.M88.4 [R2], R32 ;  /* 0x0000002002007844 */ /* 0x000fe20000000200 */
[----:B------:R-:W-:Y:S02]  /*1ba0*/  F2FP.F16.F32.PACK_AB R42, R45, R44 ;  /* 0x0000002c2d2a723e */ /* 0x000fe400000000ff */
[----:B------:R-:W-:Y:S02]  /*1bb0*/  F2FP.F16.F32.PACK_AB R43, R47, R46 ;  /* 0x0000002e2f2b723e */ /* 0x000fe400000000ff */
[----:B------:R-:W-:Y:S02]  /*1bc0*/  F2FP.F16.F32.PACK_AB R49, R51, R50 ;  /* 0x000000323331723e */ /* 0x000fe400000000ff */
[----:B------:R-:W-:Y:S01]  /*1bd0*/  F2FP.F16.F32.PACK_AB R50, R53, R52 ;  /* 0x000000343532723e */ /* 0x000fe200000000ff */
[----:B------:R-:W-:Y:S01]  /*1be0*/  STSM.16.M88.4 [R4], R40 ;  /* 0x0000002804007844 */ /* 0x000fe20000000200 */
[----:B------:R-:W-:-:S02]  /*1bf0*/  F2FP.F16.F32.PACK_AB R51, R55, R54 ;  /* 0x000000363733723e */ /* 0x000fc400000000ff */
[----:B------:R-:W-:-:S03]  /*1c00*/  ISETP.LT.U32.AND P0, PT, R6, 0x20, P0 ;  /* 0x000000200600780c */ /* 0x000fc60000701070 */
[----:B------:R-:W-:Y:S01]  /*1c10*/  STSM.16.M88.4 [R3], R48 ;  /* 0x0000003003007844 */ /* 0x000fe20000000200 */
[----:B------:R1:W-:Y:S06]  /*1c20*/  MEMBAR.ALL.CTA ;  /* 0x0000000000007992 */ /* 0x0003ec0000008000 */
[----:B-1----:R-:W1:Y:S03]  /*1c30*/  FENCE.VIEW.ASYNC.S ;  /* 0x00000000000073c6 */ /* 0x002e660000000000 */
[----:B-1----:R-:W-:Y:S01]  /*1c40*/  VOTEU.ANY UP0, P0 ;  /* 0x00000000003f7886 */ /* 0x002fe20000000100 */
[----:B------:R-:W-:-:S04]  /*1c50*/  VOTEU.ANY UP1, P0 ;  /* 0x00000000003f7886 */ /* 0x000fc80000020100 */
[----:B--2---:R-:W-:Y:S01]  /*1c60*/  @UP0 UMOV UR4, UR20 ;  /* 0x0000001400040c82 */ /* 0x004fe20008000000 */
[----:B------:R-:W-:Y:S01]  /*1c70*/  @UP0 UMOV UR5, UR37 ;  /* 0x0000002500050c82 */ /* 0x000fe20008000000 */
[----:B------:R-:W-:Y:S06]  /*1c80*/  BAR.SYNC.DEFER_BLOCKING 0x0 ;  /* 0x0000000000007b1d */ /* 0x000fec0000010000 */
[----:B------:R1:W-:Y:S01]  /*1c90*/  @UP1 UTMASTG.2D [UR8], [UR4] ;  /* 0x00000008040013b5 */ /* 0x0003e20008008000 */
[----:B------:R0:W-:Y:S01]  /*1ca0*/  UTMACMDFLUSH ;  /* 0x00000000000079b7 */ /* 0x0001e20000000000 */
[----:B------:R-:W-:-:S04]  /*1cb0*/  DEPBAR.LE SB0, 0x0 ;  /* 0x000080000000791a */ /* 0x000fc80000000000 */
[----:B------:R-:W-:Y:S06]  /*1cc0*/  BAR.SYNC.DEFER_BLOCKING 0x0 ;  /* 0x0000000000007b1d */ /* 0x000fec0000010000 */
[----:B-1----:R-:W-:Y:S05]  /*1cd0*/  EXIT ;  /* 0x000000000000794d */ /* 0x002fea0003800000 */
.L_x_48:
[----:B------:R-:W1:Y:S02]  /*1ce0*/  SYNCS.PHASECHK.TRANS64.TRYWAIT P0, [UR8+0x4000], R2 ;  /* 0x00400002ff0075a7 */ /* 0x000e640008000148 */
[----:B-1----:R-:W-:Y:S05]  /*1cf0*/  @!P0 BRA `(.L_x_48) ;  /* 0xfffffffc00f88947 */ /* 0x002fea000383ffff */
[----:B------:R-:W-:Y:S05]  /*1d00*/  BRA `(.L_x_50) ;  /* 0xfffffff800e07947 */ /* 0x000fea000383ffff */
.L_x_51:
[----:B------:R-:W-:-:S00]  /*1d10*/  BRA `(.L_x_51) ;  /* 0xfffffffc00fc7947 */ /* 0x000fc0000383ffff */
[----:B------:R-:W-:-:S00]  /*1d20*/  NOP ;  /* 0x0000000000007918 */ /* 0x000fc00000000000 */
        /* <DEDUP_REMOVED lines=13> */
.L_x_52:


//--------------------- .nv.shared.gluon_wgmma    --------------------------
	.section	.nv.shared.gluon_wgmma,"aw",@nobits
	.sectionflags	@""
	.align	16
	.zero		1024


//--------------------- .nv.shared.reserved.0     --------------------------
	.section	.nv.shared.reserved.0,"aw",@nobits
	.weak		__nv_reservedSMEM_offset_0_alias
	.size		__nv_reservedSMEM_offset_0_alias, 0, 0
	.other		__nv_reservedSMEM_offset_0_alias,@"STO_CUDA_RESERVED_SHARED STV_DEFAULT"
__nv_reservedSMEM_offset_0_alias:
	.zero		0


//--------------------- .nv.constant0.gluon_wgmma --------------------------
	.section	.nv.constant0.gluon_wgmma,"a",@progbits
	.sectionflags	@""
	.align	4
.nv.constant0.gluon_wgmma:
	.zero		608


//--------------------- SYMBOLS --------------------------

	.type		.nv.reservedSmem.offset0,@object
	.size		.nv.reservedSmem.offset0,0x4
